def attn_fwd(
    Q,
    K,
    V,
    Out,
    Lse,
    sm_scale,
    stride_qz,
    stride_qh,
    stride_qm,
    stride_qk,
    stride_kz,
    stride_kh,
    stride_kn,
    stride_kk,
    stride_vz,
    stride_vh,
    stride_vn,
    stride_vk,
    stride_oz,
    stride_oh,
    stride_om,
    stride_ok,
    seqlen_q,
    seqlen_k,
    BLOCK_M: tl.constexpr,
    BLOCK_N: tl.constexpr,
    HEAD_DIM: tl.constexpr,
    CAUSAL: tl.constexpr,
):
    start_m = tl.program_id(0)
    off_hz = tl.program_id(1)
    q_off = off_hz * stride_qh
    k_off = off_hz * stride_kh
    v_off = off_hz * stride_vh
    offs_m = start_m * BLOCK_M + tl.arange(0, BLOCK_M)
    offs_d = tl.arange(0, HEAD_DIM)
    offs_n = tl.arange(0, BLOCK_N)
    q_ptrs = Q + q_off + offs_m[:, None] * stride_qm + offs_d[None, :] * stride_qk
    k_ptrs = K + k_off + offs_d[:, None] * stride_kk + offs_n[None, :] * stride_kn
    v_ptrs = V + v_off + offs_n[:, None] * stride_vn + offs_d[None, :] * stride_vk
    m_i = tl.full([BLOCK_M], float("-inf"), dtype=tl.float32)
    l_i = tl.zeros([BLOCK_M], dtype=tl.float32) + 1.0
    acc = tl.zeros([BLOCK_M, HEAD_DIM], dtype=tl.float32)
    q = tl.load(q_ptrs)
    acc, l_i, m_i = _attn_fwd_inner(
        acc,
        l_i,
        m_i,
        q,
        k_ptrs,
        v_ptrs,
        sm_scale,
        stride_kn,
        stride_vn,
        start_m,
        seqlen_k,
        BLOCK_M,
        BLOCK_N,
        HEAD_DIM,
        CAUSAL,
    )
    acc = acc / l_i[:, None]
    lse = m_i + tl.math.log2(l_i) / 1.4426950408889634
    o_ptrs = (
        Out
        + off_hz * stride_oh
        + offs_m[:, None] * stride_om
        + offs_d[None, :] * stride_ok
    )
    tl.store(o_ptrs, acc.to(Out.dtype.element_ty))
    tl.store(Lse + off_hz * seqlen_q + offs_m, lse)

# config = {"BLOCK_M": 64, "BLOCK_N": 64, "HEAD_DIM": 128, "arch": "sm_90", "causal": false, "dtype": "fp16", "num_stages": 3, "num_warps": 4}
# arch = sm_90


// ===== COMPILED SASS (sm_90a) =====

	.target	sm_90a

	.elftype	@"ET_EXEC"


//--------------------- .note.nv.tkinfo           --------------------------
	.section	.note.nv.tkinfo,"",@"SHT_NOTE"
	.sectionflags	@"SHF_NOTE_NV_TKINFO"
	.tkinfo
        /*0018*/ 	.word	0x00000002
        /*0030*/ 	.string	""
        /*0030*/ 	.string	"ptxas"
        /*0030*/ 	.string	"Cuda compilation tools, release 13.0, V13.0.88"
        /*0030*/ 	.string	"Build cuda_13.0.r13.0/compiler.36424714_0"
        /*0030*/ 	.string	"-v  -suppress-debug-info  -lineinfo  -arch sm_90a "



//--------------------- .note.nv.cuinfo           --------------------------
	.section	.note.nv.cuinfo,"",@"SHT_NOTE"
	.sectionflags	@"SHF_NOTE_NV_CUINFO"
        /*0018*/ 	.short	0x0002
        /*001a*/ 	.short	0x005a
        /*001c*/ 	.short	0x0082
	.zero		2


//--------------------- .nv.info                  --------------------------
	.section	.nv.info,"",@"SHT_CUDA_INFO"
	.align	4


	//----- nvinfo : EIATTR_REGCOUNT
	.align		4
        /*0000*/ 	.byte	0x04, 0x2f
        /*0002*/ 	.short	(.L_2 - .L_1)
	.align		4
.L_1:
        /*0004*/ 	.word	index@(attn_fwd)
        /*0008*/ 	.word	0x000000ff


	//----- nvinfo : EIATTR_FRAME_SIZE
	.align		4
.L_2:
        /*000c*/ 	.byte	0x04, 0x11
        /*000e*/ 	.short	(.L_4 - .L_3)
	.align		4
.L_3:
        /*0010*/ 	.word	index@(attn_fwd)
        /*0014*/ 	.word	0x00000130


	//----- nvinfo : EIATTR_MIN_STACK_SIZE
	.align		4
.L_4:
        /*0018*/ 	.byte	0x04, 0x12
        /*001a*/ 	.short	(.L_6 - .L_5)
	.align		4
.L_5:
        /*001c*/ 	.word	index@(attn_fwd)
        /*0020*/ 	.word	0x00000130
.L_6:


//--------------------- .nv.compat                --------------------------
	.section	.nv.compat,"",@"SHT_CUDA_COMPAT_INFO"
	.align	4
        /*0000*/ 	.byte	0x02, 0x09, 0x01, 0x00, 0x02, 0x02, 0x04, 0x00, 0x02, 0x05, 0x05, 0x00, 0x03, 0x07, 0x01, 0x01
        /*0010*/ 	.byte	0x02, 0x03, 0x00, 0x00, 0x02, 0x06, 0x01, 0x00, 0x04, 0x0b, 0x08, 0x00, 0x00, 0x00, 0x00, 0x00
        /*0020*/ 	.byte	0x00, 0x00, 0x00, 0x00


//--------------------- .nv.info.attn_fwd         --------------------------
	.section	.nv.info.attn_fwd,"",@"SHT_CUDA_INFO"
	.sectionflags	@""
	.align	4


	//----- nvinfo : EIATTR_CUDA_API_VERSION
	.align		4
        /*0000*/ 	.byte	0x04, 0x37
        /*0002*/ 	.short	(.L_8 - .L_7)
.L_7:
        /*0004*/ 	.word	0x00000082


	//----- nvinfo : EIATTR_KPARAM_INFO
	.align		4
.L_8:
        /*0008*/ 	.byte	0x04, 0x17
        /*000a*/ 	.short	(.L_10 - .L_9)
.L_9:
        /*000c*/ 	.word	0x00000000
        /*0010*/ 	.short	0x0019
        /*0012*/ 	.short	0x0080
        /*0014*/ 	.byte	0x00, 0xf4, 0x21, 0x00


	//----- nvinfo : EIATTR_KPARAM_INFO
	.align		4
.L_10:
        /*0018*/ 	.byte	0x04, 0x17
        /*001a*/ 	.short	(.L_12 - .L_11)
.L_11:
        /*001c*/ 	.word	0x00000000
        /*0020*/ 	.short	0x0018
        /*0022*/ 	.short	0x0078
        /*0024*/ 	.byte	0x00, 0xf4, 0x21, 0x00


	//----- nvinfo : EIATTR_KPARAM_INFO
	.align		4
.L_12:
        /*0028*/ 	.byte	0x04, 0x17
        /*002a*/ 	.short	(.L_14 - .L_13)
.L_13:
        /*002c*/ 	.word	0x00000000
        /*0030*/ 	.short	0x0017
        /*0032*/ 	.short	0x0070
        /*0034*/ 	.byte	0x00, 0xf0, 0x11, 0x00


	//----- nvinfo : EIATTR_KPARAM_INFO
	.align		4
.L_14:
        /*0038*/ 	.byte	0x04, 0x17
        /*003a*/ 	.short	(.L_16 - .L_15)
.L_15:
        /*003c*/ 	.word	0x00000000
        /*0040*/ 	.short	0x0016
        /*0042*/ 	.short	0x006c
        /*0044*/ 	.byte	0x00, 0xf0, 0x11, 0x00


	//----- nvinfo : EIATTR_KPARAM_INFO
	.align		4
.L_16:
        /*0048*/ 	.byte	0x04, 0x17
        /*004a*/ 	.short	(.L_18 - .L_17)
.L_17:
        /*004c*/ 	.word	0x00000000
        /*0050*/ 	.short	0x0015
        /*0052*/ 	.short	0x0068
        /*0054*/ 	.byte	0x00, 0xf0, 0x11, 0x00


	//----- nvinfo : EIATTR_KPARAM_INFO
	.align		4
.L_18:
        /*0058*/ 	.byte	0x04, 0x17
        /*005a*/ 	.short	(.L_20 - .L_19)
.L_19:
        /*005c*/ 	.word	0x00000000
        /*0060*/ 	.short	0x0014
        /*0062*/ 	.short	0x0064
        /*0064*/ 	.byte	0x00, 0xf0, 0x11, 0x00


	//----- nvinfo : EIATTR_KPARAM_INFO
	.align		4
.L_20:
        /*0068*/ 	.byte	0x04, 0x17
        /*006a*/ 	.short	(.L_22 - .L_21)
.L_21:
        /*006c*/ 	.word	0x00000000
        /*0070*/ 	.short	0x0013
        /*0072*/ 	.short	0x0060
        /*0074*/ 	.byte	0x00, 0xf0, 0x11, 0x00


	//----- nvinfo : EIATTR_KPARAM_INFO
	.align		4
.L_22:
        /*0078*/ 	.byte	0x04, 0x17
        /*007a*/ 	.short	(.L_24 - .L_23)
.L_23:
        /*007c*/ 	.word	0x00000000
        /*0080*/ 	.short	0x0012
        /*0082*/ 	.short	0x005c
        /*0084*/ 	.byte	0x00, 0xf0, 0x11, 0x00


	//----- nvinfo : EIATTR_KPARAM_INFO
	.align		4
.L_24:
        /*0088*/ 	.byte	0x04, 0x17
        /*008a*/ 	.short	(.L_26 - .L_25)
.L_25:
        /*008c*/ 	.word	0x00000000
        /*0090*/ 	.short	0x0011
        /*0092*/ 	.short	0x0058
        /*0094*/ 	.byte	0x00, 0xf0, 0x11, 0x00


	//----- nvinfo : EIATTR_KPARAM_INFO
	.align		4
.L_26:
        /*0098*/ 	.byte	0x04, 0x17
        /*009a*/ 	.short	(.L_28 - .L_27)
.L_27:
        /*009c*/ 	.word	0x00000000
        /*00a0*/ 	.short	0x0010
        /*00a2*/ 	.short	0x0054
        /*00a4*/ 	.byte	0x00, 0xf0, 0x11, 0x00


	//----- nvinfo : EIATTR_KPARAM_INFO
	.align		4
.L_28:
        /*00a8*/ 	.byte	0x04, 0x17
        /*00aa*/ 	.short	(.L_30 - .L_29)
.L_29:
        /*00ac*/ 	.word	0x00000000
        /*00b0*/ 	.short	0x000f
        /*00b2*/ 	.short	0x0050
        /*00b4*/ 	.byte	0x00, 0xf0, 0x11, 0x00


	//----- nvinfo : EIATTR_KPARAM_INFO
	.align		4
.L_30:
        /*00b8*/ 	.byte	0x04, 0x17
        /*00ba*/ 	.short	(.L_32 - .L_31)
.L_31:
        /*00bc*/ 	.word	0x00000000
        /*00c0*/ 	.short	0x000e
        /*00c2*/ 	.short	0x004c
        /*00c4*/ 	.byte	0x00, 0xf0, 0x11, 0x00


	//----- nvinfo : EIATTR_KPARAM_INFO
	.align		4
.L_32:
        /*00c8*/ 	.byte	0x04, 0x17
        /*00ca*/ 	.short	(.L_34 - .L_33)
.L_33:
        /*00cc*/ 	.word	0x00000000
        /*00d0*/ 	.short	0x000d
        /*00d2*/ 	.short	0x0048
        /*00d4*/ 	.byte	0x00, 0xf0, 0x11, 0x00


	//----- nvinfo : EIATTR_KPARAM_INFO
	.align		4
.L_34:
        /*00d8*/ 	.byte	0x04, 0x17
        /*00da*/ 	.short	(.L_36 - .L_35)
.L_35:
        /*00dc*/ 	.word	0x00000000
        /*00e0*/ 	.short	0x000c
        /*00e2*/ 	.short	0x0044
        /*00e4*/ 	.byte	0x00, 0xf0, 0x11, 0x00


	//----- nvinfo : EIATTR_KPARAM_INFO
	.align		4
.L_36:
        /*00e8*/ 	.byte	0x04, 0x17
        /*00ea*/ 	.short	(.L_38 - .L_37)
.L_37:
        /*00ec*/ 	.word	0x00000000
        /*00f0*/ 	.short	0x000b
        /*00f2*/ 	.short	0x0040
        /*00f4*/ 	.byte	0x00, 0xf0, 0x11, 0x00


	//----- nvinfo : EIATTR_KPARAM_INFO
	.align		4
.L_38:
        /*00f8*/ 	.byte	0x04, 0x17
        /*00fa*/ 	.short	(.L_40 - .L_39)
.L_39:
        /*00fc*/ 	.word	0x00000000
        /*0100*/ 	.short	0x000a
        /*0102*/ 	.short	0x003c
        /*0104*/ 	.byte	0x00, 0xf0, 0x11, 0x00


	//----- nvinfo : EIATTR_KPARAM_INFO
	.align		4
.L_40:
        /*0108*/ 	.byte	0x04, 0x17
        /*010a*/ 	.short	(.L_42 - .L_41)
.L_41:
        /*010c*/ 	.word	0x00000000
        /*0110*/ 	.short	0x0009
        /*0112*/ 	.short	0x0038
        /*0114*/ 	.byte	0x00, 0xf0, 0x11, 0x00


	//----- nvinfo : EIATTR_KPARAM_INFO
	.align		4
.L_42:
        /*0118*/ 	.byte	0x04, 0x17
        /*011a*/ 	.short	(.L_44 - .L_43)
.L_43:
        /*011c*/ 	.word	0x00000000
        /*0120*/ 	.short	0x0008
        /*0122*/ 	.short	0x0034
        /*0124*/ 	.byte	0x00, 0xf0, 0x11, 0x00


	//----- nvinfo : EIATTR_KPARAM_INFO
	.align		4
.L_44:
        /*0128*/ 	.byte	0x04, 0x17
        /*012a*/ 	.short	(.L_46 - .L_45)
.L_45:
        /*012c*/ 	.word	0x00000000
        /*0130*/ 	.short	0x0007
        /*0132*/ 	.short	0x0030
        /*0134*/ 	.byte	0x00, 0xf0, 0x11, 0x00


	//----- nvinfo : EIATTR_KPARAM_INFO
	.align		4
.L_46:
        /*0138*/ 	.byte	0x04, 0x17
        /*013a*/ 	.short	(.L_48 - .L_47)
.L_47:
        /*013c*/ 	.word	0x00000000
        /*0140*/ 	.short	0x0006
        /*0142*/ 	.short	0x002c
        /*0144*/ 	.byte	0x00, 0xf0, 0x11, 0x00


	//----- nvinfo : EIATTR_KPARAM_INFO
	.align		4
.L_48:
        /*0148*/ 	.byte	0x04, 0x17
        /*014a*/ 	.short	(.L_50 - .L_49)
.L_49:
        /*014c*/ 	.word	0x00000000
        /*0150*/ 	.short	0x0005
        /*0152*/ 	.short	0x0028
        /*0154*/ 	.byte	0x00, 0xf0, 0x11, 0x00


	//----- nvinfo : EIATTR_KPARAM_INFO
	.align		4
.L_50:
        /*0158*/ 	.byte	0x04, 0x17
        /*015a*/ 	.short	(.L_52 - .L_51)
.L_51:
        /*015c*/ 	.word	0x00000000
        /*0160*/ 	.short	0x0004
        /*0162*/ 	.short	0x0020
        /*0164*/ 	.byte	0x00, 0xf4, 0x21, 0x00


	//----- nvinfo : EIATTR_KPARAM_INFO
	.align		4
.L_52:
        /*0168*/ 	.byte	0x04, 0x17
        /*016a*/ 	.short	(.L_54 - .L_53)
.L_53:
        /*016c*/ 	.word	0x00000000
        /*0170*/ 	.short	0x0003
        /*0172*/ 	.short	0x0018
        /*0174*/ 	.byte	0x00, 0xf4, 0x21, 0x00


	//----- nvinfo : EIATTR_KPARAM_INFO
	.align		4
.L_54:
        /*0178*/ 	.byte	0x04, 0x17
        /*017a*/ 	.short	(.L_56 - .L_55)
.L_55:
        /*017c*/ 	.word	0x00000000
        /*0180*/ 	.short	0x0002
        /*0182*/ 	.short	0x0010
        /*0184*/ 	.byte	0x00, 0xf4, 0x21, 0x00


	//----- nvinfo : EIATTR_KPARAM_INFO
	.align		4
.L_56:
        /*0188*/ 	.byte	0x04, 0x17
        /*018a*/ 	.short	(.L_58 - .L_57)
.L_57:
        /*018c*/ 	.word	0x00000000
        /*0190*/ 	.short	0x0001
        /*0192*/ 	.short	0x0008
        /*0194*/ 	.byte	0x00, 0xf4, 0x21, 0x00


	//----- nvinfo : EIATTR_KPARAM_INFO
	.align		4
.L_58:
        /*0198*/ 	.byte	0x04, 0x17
        /*019a*/ 	.short	(.L_60 - .L_59)
.L_59:
        /*019c*/ 	.word	0x00000000
        /*01a0*/ 	.short	0x0000
        /*01a2*/ 	.short	0x0000
        /*01a4*/ 	.byte	0x00, 0xf4, 0x21, 0x00


	//----- nvinfo : EIATTR_SPARSE_MMA_MASK
	.align		4
.L_60:
        /*01a8*/ 	.byte	0x03, 0x50
        /*01aa*/ 	.short	0x0000


	//----- nvinfo : EIATTR_MAXREG_COUNT
	.align		4
        /*01ac*/ 	.byte	0x03, 0x1b
        /*01ae*/ 	.short	0x00ff


	//----- nvinfo : EIATTR_NUM_BARRIERS
	.align		4
        /*01b0*/ 	.byte	0x02, 0x4c
        /*01b2*/ 	.byte	0x01
	.zero		1


	//----- nvinfo : EIATTR_ANNOTATIONS
	.align		4
        /*01b4*/ 	.byte	0x04, 0x55
        /*01b6*/ 	.short	(.L_62 - .L_61)


	//   ....[0]....
.L_61:
        /*01b8*/ 	.word	0x00000001
        /*01bc*/ 	.byte	0x20, 0x1b, 0x00, 0x00, 0x01, 0x00, 0x00, 0x00, 0x00, 0x1e, 0x00, 0x00, 0x01, 0x00, 0x00, 0x00
        /* <DEDUP_REMOVED lines=36> */
        /*040c*/ 	.byte	0xc0, 0x4e, 0x00, 0x00, 0x01, 0x00, 0x00, 0x00, 0xf0, 0x5d, 0x00, 0x00


	//----- nvinfo : EIATTR_MERCURY_ISA_VERSION
	.align		4
.L_62:
        /*0418*/ 	.byte	0x03, 0x5f
        /*041a*/ 	.short	0x0101


	//----- nvinfo : EIATTR_COOP_GROUP_MASK_REGIDS
	.align		4
        /*041c*/ 	.byte	0x04, 0x29
        /*041e*/ 	.short	(.L_64 - .L_63)


	//   ....[0]....
.L_63:
        /*0420*/ 	.word	0xffffffff


	//   ....[1]....
        /*0424*/ 	.word	0xffffffff


	//   ....[2]....
        /*0428*/ 	.word	0xffffffff


	//   ....[3]....
        /*042c*/ 	.word	0xffffffff


	//   ....[4]....
        /*0430*/ 	.word	0xffffffff


	//   ....[5]....
        /*0434*/ 	.word	0xffffffff


	//   ....[6]....
        /*0438*/ 	.word	0xffffffff


	//   ....[7]....
        /*043c*/ 	.word	0xffffffff


	//----- nvinfo : EIATTR_COOP_GROUP_INSTR_OFFSETS
	.align		4
.L_64:
        /*0440*/ 	.byte	0x04, 0x28
        /*0442*/ 	.short	(.L_66 - .L_65)


	//   ....[0]....
.L_65:
        /*0444*/ 	.word	0x000055d0


	//   ....[1]....
        /*0448*/ 	.word	0x00005690


	//   ....[2]....
        /*044c*/ 	.word	0x00005850


	//   ....[3]....
        /*0450*/ 	.word	0x00005950


	//   ....[4]....
        /*0454*/ 	.word	0x00006a30


	//   ....[5]....
        /*0458*/ 	.word	0x00006a50


	//   ....[6]....
        /*045c*/ 	.word	0x00006a70


	//   ....[7]....
        /*0460*/ 	.word	0x00006aa0


	//----- nvinfo : EIATTR_EXIT_INSTR_OFFSETS
	.align		4
.L_66:
        /*0464*/ 	.byte	0x04, 0x1c
        /*0466*/ 	.short	(.L_68 - .L_67)


	//   ....[0]....
.L_67:
        /*0468*/ 	.word	0x000098d0


	//   ....[1]....
        /*046c*/ 	.word	0x00009900


	//----- nvinfo : EIATTR_REQNTID
	.align		4
.L_68:
        /*0470*/ 	.byte	0x04, 0x10
        /*0472*/ 	.short	(.L_70 - .L_69)
.L_69:
        /*0474*/ 	.word	0x00000080
        /*0478*/ 	.word	0x00000001
        /*047c*/ 	.word	0x00000001


	//----- nvinfo : EIATTR_CBANK_PARAM_SIZE
	.align		4
.L_70:
        /*0480*/ 	.byte	0x03, 0x19
        /*0482*/ 	.short	0x0088


	//----- nvinfo : EIATTR_PARAM_CBANK
	.align		4
        /*0484*/ 	.byte	0x04, 0x0a
        /*0486*/ 	.short	(.L_72 - .L_71)
	.align		4
.L_71:
        /*0488*/ 	.word	index@(.nv.constant0.attn_fwd)
        /*048c*/ 	.short	0x0210
        /*048e*/ 	.short	0x0088


	//----- nvinfo : EIATTR_SW_WAR
	.align		4
.L_72:
        /*0490*/ 	.byte	0x04, 0x36
        /*0492*/ 	.short	(.L_74 - .L_73)
.L_73:
        /*0494*/ 	.word	0x00000008
.L_74:


//--------------------- .nv.callgraph             --------------------------
	.section	.nv.callgraph,"",@"SHT_CUDA_CALLGRAPH"
	.align	4
	.sectionentsize	8
	.align		4
        /*0000*/ 	.word	0x00000000
	.align		4
        /*0004*/ 	.word	0xffffffff
	.align		4
        /*0008*/ 	.word	0x00000000
	.align		4
        /*000c*/ 	.word	0xfffffffe
	.align		4
        /*0010*/ 	.word	0x00000000
	.align		4
        /*0014*/ 	.word	0xfffffffd
	.align		4
        /*0018*/ 	.word	0x00000000
	.align		4
        /*001c*/ 	.word	0xfffffffc


//--------------------- .nv.constant4             --------------------------
	.section	.nv.constant4,"a",@progbits
	.align	8
	.align		8
.nv.constant4:
        /*0000*/ 	.dword	_$_str


//--------------------- .text.attn_fwd            --------------------------
	.section	.text.attn_fwd,"ax",@progbits
	.align	128
        .global         attn_fwd
        .type           attn_fwd,@function
        .size           attn_fwd,(.L_x_3 - attn_fwd)
        .other          attn_fwd,@"STO_CUDA_ENTRY STV_DEFAULT"
attn_fwd:
.text.attn_fwd:
[----:B------:R-:W0:Y:S01]  /*0000*/  LDC R1, c[0x0][0x28] ;  /* 0x00000a00ff017b82 */ /* 0x000e220000000800 */
[----:B------:R-:W1:Y:S07]  /*0010*/  S2R R4, SR_TID.X ;  /* 0x0000000000047919 */ /* 0x000e6e0000002100 */
[----:B------:R-:W2:Y:S01]  /*0020*/  S2UR UR6, SR_CTAID.Y ;  /* 0x00000000000679c3 */ /* 0x000ea20000002600 */
[----:B------:R-:W-:Y:S01]  /*0030*/  ULDC.64 UR4, c[0x0][0x240] ;  /* 0x0000900000047ab9 */ /* 0x000fe20000000a00 */
[----:B------:R-:W-:Y:S01]  /*0040*/  ULDC.64 UR16, c[0x0][0x208] ;  /* 0x0000820000107ab9 */ /* 0x000fe20000000a00 */
[----:B------:R-:W3:Y:S01]  /*0050*/  S2R R3, SR_CTAID.X ;  /* 0x0000000000037919 */ /* 0x000ee20000002500 */
[----:B0-----:R-:W-:-:S04]  /*0060*/  VIADD R1, R1, 0xfffffed0 ;  /* 0xfffffed001017836 */ /* 0x001fc80000000000 */
[----:B------:R-:W0:Y:S08]  /*0070*/  LDC R10, c[0x0][0x248] ;  /* 0x00009200ff0a7b82 */ /* 0x000e300000000800 */
[----:B------:R-:W4:Y:S01]  /*0080*/  LDC.64 R8, c[0x0][0x210] ;  /* 0x00008400ff087b82 */ /* 0x000f220000000a00 */
[----:B--2---:R-:W-:-:S04]  /*0090*/  UIMAD UR4, UR6, UR4, URZ ;  /* 0x00000004060472a4 */ /* 0x004fc8000f8e023f */
[----:B------:R-:W-:Y:S01]  /*00a0*/  USHF.L.U32 UR7, UR4, 0x1, URZ ;  /* 0x0000000104077899 */ /* 0x000fe2000800063f */
[----:B-1----:R-:W-:-:S05]  /*00b0*/  LOP3.LUT R2, R4, 0x3f, RZ, 0xc0, !PT ;  /* 0x0000003f04027812 */ /* 0x002fca00078ec0ff */
[----:B---3--:R-:W-:Y:S01]  /*00c0*/  IMAD R0, R3, 0x40, R2 ;  /* 0x0000004003007824 */ /* 0x008fe200078e0202 */
[----:B------:R-:W-:-:S03]  /*00d0*/  SHF.R.U32.HI R3, RZ, 0x6, R4 ;  /* 0x00000006ff037819 */ /* 0x000fc60000011604 */
[----:B------:R-:W-:Y:S01]  /*00e0*/  IMAD R0, R0, UR5, RZ ;  /* 0x0000000500007c24 */ /* 0x000fe2000f8e02ff */
[----:B------:R-:W-:Y:S01]  /*00f0*/  SGXT.U32 R3, R3, 0x1 ;  /* 0x000000010303781a */ /* 0x000fe20000000000 */
[----:B------:R-:W-:Y:S02]  /*0100*/  UIMAD.WIDE UR4, UR4, 0x2, URZ ;  /* 0x00000002040478a5 */ /* 0x000fe4000f8e023f */
[C---:B------:R-:W-:Y:S02]  /*0110*/  IMAD.SHL.U32 R5, R0.reuse, 0x2, RZ ;  /* 0x0000000200057824 */ /* 0x040fe400078e00ff */
[----:B0-----:R-:W-:Y:S02]  /*0120*/  IMAD R7, R3, R10, RZ ;  /* 0x0000000a03077224 */ /* 0x001fe400078e02ff */
[----:B------:R-:W-:Y:S01]  /*0130*/  IMAD.HI R0, R0, 0x2, RZ ;  /* 0x0000000200007827 */ /* 0x000fe200078e02ff */
[----:B----4-:R-:W-:-:S03]  /*0140*/  IADD3 R6, P0, P1, R5, UR7, R8 ;  /* 0x0000000705067c10 */ /* 0x010fc6000f91e008 */
[----:B------:R-:W-:Y:S01]  /*0150*/  IMAD R5, R10, 0x2, R7 ;  /* 0x000000020a057824 */ /* 0x000fe200078e0207 */
[----:B------:R-:W-:Y:S02]  /*0160*/  IADD3.X R0, R0, UR5, R9, P0, P1 ;  /* 0x0000000500007c10 */ /* 0x000fe400087e2409 */
[C---:B------:R-:W-:Y:S02]  /*0170*/  LEA R12, P0, R7.reuse, R6, 0x1 ;  /* 0x00000006070c7211 */ /* 0x040fe400078008ff */
[C---:B------:R-:W-:Y:S02]  /*0180*/  LEA R9, R10.reuse, R5, 0x1 ;  /* 0x000000050a097211 */ /* 0x040fe400078e08ff */
[----:B------:R-:W-:Y:S02]  /*0190*/  LEA.HI.X.SX32 R13, R7, R0, 0x1, P0 ;  /* 0x00000000070d7211 */ /* 0x000fe400000f0eff */
[-C--:B------:R-:W-:Y:S01]  /*01a0*/  LEA R16, P0, R9, R6.reuse, 0x1 ;  /* 0x0000000609107211 */ /* 0x080fe200078008ff */
[----:B------:R-:W-:Y:S01]  /*01b0*/  IMAD R11, R10, 0x2, R9 ;  /* 0x000000020a0b7824 */ /* 0x000fe200078e0209 */
[----:B------:R-:W-:-:S02]  /*01c0*/  LEA R14, P1, R5, R6, 0x1 ;  /* 0x00000006050e7211 */ /* 0x000fc400078208ff */
[----:B------:R-:W-:Y:S01]  /*01d0*/  LEA.HI.X.SX32 R17, R9, R0, 0x1, P0 ;  /* 0x0000000009117211 */ /* 0x000fe200000f0eff */
[C---:B------:R-:W-:Y:S01]  /*01e0*/  IMAD R9, R10.reuse, 0x2, R11 ;  /* 0x000000020a097824 */ /* 0x040fe200078e020b */
[----:B------:R-:W-:Y:S02]  /*01f0*/  LEA R18, P0, R11, R6, 0x1 ;  /* 0x000000060b127211 */ /* 0x000fe400078008ff */
[-C--:B------:R-:W-:Y:S01]  /*0200*/  LEA.HI.X.SX32 R15, R5, R0.reuse, 0x1, P1 ;  /* 0x00000000050f7211 */ /* 0x080fe200008f0eff */
[C---:B------:R-:W-:Y:S01]  /*0210*/  IMAD R23, R10.reuse, 0x2, R9 ;  /* 0x000000020a177824 */ /* 0x040fe200078e0209 */
[----:B------:R-:W-:Y:S01]  /*0220*/  LEA.HI.X.SX32 R19, R11, R0, 0x1, P0 ;  /* 0x000000000b137211 */ /* 0x000fe200000f0eff */
[----:B------:R0:W2:Y:S02]  /*0230*/  LDG.E.U16 R5, desc[UR16][R12.64] ;  /* 0x000000100c057981 */ /* 0x0000a4000c1e1500 */
[----:B------:R-:W-:Y:S01]  /*0240*/  IMAD R11, R10, 0x2, R23 ;  /* 0x000000020a0b7824 */ /* 0x000fe200078e0217 */
[-C--:B------:R-:W-:Y:S01]  /*0250*/  LEA R22, P0, R23, R6.reuse, 0x1 ;  /* 0x0000000617167211 */ /* 0x080fe200078008ff */
[----:B------:R1:W3:Y:S01]  /*0260*/  LDG.E.U16 R7, desc[UR16][R14.64] ;  /* 0x000000100e077981 */ /* 0x0002e2000c1e1500 */
[----:B------:R-:W-:-:S02]  /*0270*/  LEA R20, P1, R9, R6, 0x1 ;  /* 0x0000000609147211 */ /* 0x000fc400078208ff */
[-C--:B------:R-:W-:Y:S01]  /*0280*/  LEA.HI.X.SX32 R23, R23, R0.reuse, 0x1, P0 ;  /* 0x0000000017177211 */ /* 0x080fe200000f0eff */
[----:B------:R4:W5:Y:S01]  /*0290*/  LDG.E.U16 R8, desc[UR16][R16.64] ;  /* 0x0000001010087981 */ /* 0x000962000c1e1500 */
[----:B------:R-:W-:Y:S02]  /*02a0*/  LEA.HI.X.SX32 R21, R9, R0, 0x1, P1 ;  /* 0x0000000009157211 */ /* 0x000fe400008f0eff */
[C---:B0-----:R-:W-:Y:S01]  /*02b0*/  LEA R12, P0, R11.reuse, R6, 0x1 ;  /* 0x000000060b0c7211 */ /* 0x041fe200078008ff */
[----:B------:R0:W5:Y:S01]  /*02c0*/  LDG.E.U16 R9, desc[UR16][R18.64] ;  /* 0x0000001012097981 */ /* 0x000162000c1e1500 */
[C---:B-1----:R-:W-:Y:S02]  /*02d0*/  LEA R15, R10.reuse, R11, 0x1 ;  /* 0x0000000b0a0f7211 */ /* 0x042fe400078e08ff */
[----:B------:R-:W-:Y:S01]  /*02e0*/  LEA.HI.X.SX32 R13, R11, R0, 0x1, P0 ;  /* 0x000000000b0d7211 */ /* 0x000fe200000f0eff */
[----:B------:R-:W3:Y:S02]  /*02f0*/  LDG.E.U16 R47, desc[UR16][R20.64] ;  /* 0x00000010142f7981 */ /* 0x000ee4000c1e1500 */
[C---:B------:R-:W-:Y:S01]  /*0300*/  IMAD R11, R10.reuse, 0x2, R15 ;  /* 0x000000020a0b7824 */ /* 0x040fe200078e020f */
[-C--:B------:R-:W-:Y:S01]  /*0310*/  LEA R14, P0, R15, R6.reuse, 0x1 ;  /* 0x000000060f0e7211 */ /* 0x080fe200078008ff */
[----:B------:R1:W5:Y:S02]  /*0320*/  LDG.E.U16 R28, desc[UR16][R22.64] ;  /* 0x00000010161c7981 */ /* 0x000364000c1e1500 */
[----:B------:R-:W-:Y:S01]  /*0330*/  IMAD R25, R10, 0x2, R11 ;  /* 0x000000020a197824 */ /* 0x000fe200078e020b */
[----:B----4-:R-:W-:Y:S01]  /*0340*/  LEA R16, P1, R11, R6, 0x1 ;  /* 0x000000060b107211 */ /* 0x010fe200078208ff */
[----:B------:R4:W5:Y:S01]  /*0350*/  LDG.E.U16 R30, desc[UR16][R12.64] ;  /* 0x000000100c1e7981 */ /* 0x000962000c1e1500 */
[----:B------:R-:W-:-:S02]  /*0360*/  LEA.HI.X.SX32 R15, R15, R0, 0x1, P0 ;  /* 0x000000000f0f7211 */ /* 0x000fc400000f0eff */
[----:B------:R-:W-:Y:S01]  /*0370*/  LEA.HI.X.SX32 R17, R11, R0, 0x1, P1 ;  /* 0x000000000b117211 */ /* 0x000fe200008f0eff */
[C---:B------:R-:W-:Y:S01]  /*0380*/  IMAD R11, R10.reuse, 0x2, R25 ;  /* 0x000000020a0b7824 */ /* 0x040fe200078e0219 */
[C---:B0-----:R-:W-:Y:S01]  /*0390*/  LEA R18, P0, R25.reuse, R6, 0x1 ;  /* 0x0000000619127211 */ /* 0x041fe200078008ff */
[----:B------:R0:W5:Y:S02]  /*03a0*/  LDG.E.U16 R49, desc[UR16][R14.64] ;  /* 0x000000100e317981 */ /* 0x000164000c1e1500 */
[----:B-1----:R-:W-:Y:S01]  /*03b0*/  IMAD R23, R10, 0x2, R11 ;  /* 0x000000020a177824 */ /* 0x002fe200078e020b */
[----:B------:R-:W-:Y:S01]  /*03c0*/  LEA.HI.X.SX32 R19, R25, R0, 0x1, P0 ;  /* 0x0000000019137211 */ /* 0x000fe200000f0eff */
[----:B------:R-:W5:Y:S01]  /*03d0*/  LDG.E.U16 R51, desc[UR16][R16.64] ;  /* 0x0000001010337981 */ /* 0x000f62000c1e1500 */
[----:B------:R-:W-:-:S03]  /*03e0*/  LEA R20, P0, R11, R6, 0x1 ;  /* 0x000000060b147211 */ /* 0x000fc600078008ff */
[----:B------:R1:W5:Y:S01]  /*03f0*/  LDG.E.U16 R32, desc[UR16][R18.64] ;  /* 0x0000001012207981 */ /* 0x000362000c1e1500 */
[----:B------:R-:W-:Y:S02]  /*0400*/  LEA.HI.X.SX32 R21, R11, R0, 0x1, P0 ;  /* 0x000000000b157211 */ /* 0x000fe400000f0eff */
[C---:B------:R-:W-:Y:S02]  /*0410*/  LEA R11, R10.reuse, R23, 0x1 ;  /* 0x000000170a0b7211 */ /* 0x040fe400078e08ff */
[-C--:B----4-:R-:W-:Y:S01]  /*0420*/  LEA R12, P0, R23, R6.reuse, 0x1 ;  /* 0x00000006170c7211 */ /* 0x090fe200078008ff */
[----:B------:R4:W5:Y:S01]  /*0430*/  LDG.E.U16 R34, desc[UR16][R20.64] ;  /* 0x0000001014227981 */ /* 0x000962000c1e1500 */
[----:B------:R-:W-:Y:S01]  /*0440*/  LEA R22, P1, R11, R6, 0x1 ;  /* 0x000000060b167211 */ /* 0x000fe200078208ff */
[C---:B------:R-:W-:Y:S01]  /*0450*/  IMAD R25, R10.reuse, 0x2, R11 ;  /* 0x000000020a197824 */ /* 0x040fe200078e020b */
[-C--:B------:R-:W-:Y:S02]  /*0460*/  LEA.HI.X.SX32 R13, R23, R0.reuse, 0x1, P0 ;  /* 0x00000000170d7211 */ /* 0x080fe400000f0eff */
[----:B------:R-:W-:Y:S01]  /*0470*/  LEA.HI.X.SX32 R23, R11, R0, 0x1, P1 ;  /* 0x000000000b177211 */ /* 0x000fe200008f0eff */
[C---:B------:R-:W-:Y:S01]  /*0480*/  IMAD R11, R10.reuse, 0x2, R25 ;  /* 0x000000020a0b7824 */ /* 0x040fe200078e0219 */
[C---:B0-----:R-:W-:Y:S01]  /*0490*/  LEA R14, P0, R25.reuse, R6, 0x1 ;  /* 0x00000006190e7211 */ /* 0x041fe200078008ff */
[----:B------:R0:W5:Y:S03]  /*04a0*/  LDG.E.U16 R53, desc[UR16][R12.64] ;  /* 0x000000100c357981 */ /* 0x000166000c1e1500 */
[----:B------:R-:W-:Y:S01]  /*04b0*/  LEA.HI.X.SX32 R15, R25, R0, 0x1, P0 ;  /* 0x00000000190f7211 */ /* 0x000fe200000f0eff */
[C---:B-1----:R-:W-:Y:S01]  /*04c0*/  IMAD R19, R10.reuse, 0x2, R11 ;  /* 0x000000020a137824 */ /* 0x042fe200078e020b */
[C---:B------:R-:W-:Y:S01]  /*04d0*/  LEA R16, P0, R11.reuse, R6, 0x1 ;  /* 0x000000060b107211 */ /* 0x040fe200078008ff */
[----:B------:R1:W5:Y:S03]  /*04e0*/  LDG.E.U16 R55, desc[UR16][R22.64] ;  /* 0x0000001016377981 */ /* 0x000366000c1e1500 */
[----:B------:R-:W-:Y:S01]  /*04f0*/  LEA.HI.X.SX32 R17, R11, R0, 0x1, P0 ;  /* 0x000000000b117211 */ /* 0x000fe200000f0eff */
[C---:B------:R-:W-:Y:S01]  /*0500*/  IMAD R11, R10.reuse, 0x2, R19 ;  /* 0x000000020a0b7824 */ /* 0x040fe200078e0213 */
[-C--:B------:R-:W-:Y:S01]  /*0510*/  LEA R18, P0, R19, R6.reuse, 0x1 ;  /* 0x0000000613127211 */ /* 0x080fe200078008ff */
[----:B------:R1:W5:Y:S03]  /*0520*/  LDG.E.U16 R36, desc[UR16][R14.64] ;  /* 0x000000100e247981 */ /* 0x000366000c1e1500 */
[----:B----4-:R-:W-:Y:S01]  /*0530*/  LEA R20, P1, R11, R6, 0x1 ;  /* 0x000000060b147211 */ /* 0x010fe200078208ff */
[----:B------:R4:W5:Y:S01]  /*0540*/  LDG.E.U16 R38, desc[UR16][R16.64] ;  /* 0x0000001010267981 */ /* 0x000962000c1e1500 */
[----:B------:R-:W-:-:S02]  /*0550*/  LEA R25, R10, R11, 0x1 ;  /* 0x0000000b0a197211 */ /* 0x000fc400078e08ff */
        /* <DEDUP_REMOVED lines=11> */
[----:B------:R1:W5:Y:S03]  /*0610*/  LDG.E.U16 R40, desc[UR16][R12.64] ;  /* 0x000000100c287981 */ /* 0x000366000c1e1500 */
[----:B------:R-:W-:Y:S01]  /*0620*/  IMAD R25, R10, 0x2, R11 ;  /* 0x000000020a197824 */ /* 0x000fe200078e020b */
[-C--:B----4-:R-:W-:Y:S01]  /*0630*/  LEA R16, P0, R23, R6.reuse, 0x1 ;  /* 0x0000000617107211 */ /* 0x090fe200078008ff */
[----:B------:R4:W5:Y:S01]  /*0640*/  LDG.E.U16 R42, desc[UR16][R14.64] ;  /* 0x000000100e2a7981 */ /* 0x000962000c1e1500 */
[----:B------:R-:W-:-:S02]  /*0650*/  LEA R22, P1, R11, R6, 0x1 ;  /* 0x000000060b167211 */ /* 0x000fc400078208ff */
[C---:B------:R-:W-:Y:S02]  /*0660*/  LEA R27, R10.reuse, R25, 0x1 ;  /* 0x000000190a1b7211 */ /* 0x040fe400078e08ff */
[-C--:B------:R-:W-:Y:S02]  /*0670*/  LEA.HI.X.SX32 R17, R23, R0.reuse, 0x1, P0 ;  /* 0x0000000017117211 */ /* 0x080fe400000f0eff */
[----:B------:R-:W-:Y:S01]  /*0680*/  LEA.HI.X.SX32 R23, R11, R0, 0x1, P1 ;  /* 0x000000000b177211 */ /* 0x000fe200008f0eff */
[C---:B------:R-:W-:Y:S01]  /*0690*/  IMAD R11, R10.reuse, 0x2, R27 ;  /* 0x000000020a0b7824 */ /* 0x040fe200078e021b */
[C---:B0-----:R-:W-:Y:S01]  /*06a0*/  LEA R18, P0, R25.reuse, R6, 0x1 ;  /* 0x0000000619127211 */ /* 0x041fe200078008ff */
[----:B------:R0:W5:Y:S02]  /*06b0*/  LDG.E.U16 R61, desc[UR16][R16.64] ;  /* 0x00000010103d7981 */ /* 0x000164000c1e1500 */
[C---:B-1----:R-:W-:Y:S01]  /*06c0*/  IMAD R21, R10.reuse, 0x2, R11 ;  /* 0x000000020a157824 */ /* 0x042fe200078e020b */
[----:B------:R-:W-:Y:S01]  /*06d0*/  LEA.HI.X.SX32 R19, R25, R0, 0x1, P0 ;  /* 0x0000000019137211 */ /* 0x000fe200000f0eff */
[----:B------:R1:W5:Y:S01]  /*06e0*/  LDG.E.U16 R63, desc[UR16][R22.64] ;  /* 0x00000010163f7981 */ /* 0x000362000c1e1500 */
[----:B------:R-:W-:Y:S01]  /*06f0*/  LEA R12, P0, R27, R6, 0x1 ;  /* 0x000000061b0c7211 */ /* 0x000fe200078008ff */
[----:B------:R-:W-:-:S02]  /*0700*/  IMAD R25, R10, 0x2, R21 ;  /* 0x000000020a197824 */ /* 0x000fc400078e0215 */
[----:B------:R1:W5:Y:S01]  /*0710*/  LDG.E.U16 R44, desc[UR16][R18.64] ;  /* 0x00000010122c7981 */ /* 0x000362000c1e1500 */
[----:B------:R-:W-:Y:S01]  /*0720*/  LEA.HI.X.SX32 R13, R27, R0, 0x1, P0 ;  /* 0x000000001b0d7211 */ /* 0x000fe200000f0eff */
[----:B------:R-:W-:Y:S01]  /*0730*/  IMAD R27, R10, 0x2, R25 ;  /* 0x000000020a1b7824 */ /* 0x000fe200078e0219 */
[----:B----4-:R-:W-:-:S03]  /*0740*/  LEA R14, P0, R11, R6, 0x1 ;  /* 0x000000060b0e7211 */ /* 0x010fc600078008ff */
[----:B------:R4:W5:Y:S01]  /*0750*/  LDG.E.U16 R46, desc[UR16][R12.64] ;  /* 0x000000100c2e7981 */ /* 0x000962000c1e1500 */
[----:B------:R-:W-:Y:S02]  /*0760*/  LEA.HI.X.SX32 R15, R11, R0, 0x1, P0 ;  /* 0x000000000b0f7211 */ /* 0x000fe400000f0eff */
[C---:B------:R-:W-:Y:S02]  /*0770*/  LEA R11, R10.reuse, R27, 0x1 ;  /* 0x0000001b0a0b7211 */ /* 0x040fe400078e08ff */
[C---:B0-----:R-:W-:Y:S01]  /*0780*/  LEA R16, P0, R25.reuse, R6, 0x1 ;  /* 0x0000000619107211 */ /* 0x041fe200078008ff */
[----:B------:R0:W5:Y:S02]  /*0790*/  LDG.E.U16 R65, desc[UR16][R14.64] ;  /* 0x000000100e417981 */ /* 0x000164000c1e1500 */
[----:B-1----:R-:W-:Y:S01]  /*07a0*/  IMAD R23, R10, 0x2, R11 ;  /* 0x000000020a177824 */ /* 0x002fe200078e020b */
[----:B------:R-:W-:-:S03]  /*07b0*/  LEA.HI.X.SX32 R17, R25, R0, 0x1, P0 ;  /* 0x0000000019117211 */ /* 0x000fc600000f0eff */
[C---:B------:R-:W-:Y:S01]  /*07c0*/  IMAD R25, R10.reuse, 0x2, R23 ;  /* 0x000000020a197824 */ /* 0x040fe200078e0217 */
[C---:B------:R-:W-:Y:S01]  /*07d0*/  LEA R18, P0, R27.reuse, R6, 0x1 ;  /* 0x000000061b127211 */ /* 0x040fe200078008ff */
[----:B------:R1:W5:Y:S02]  /*07e0*/  LDG.E.U16 R48, desc[UR16][R16.64] ;  /* 0x0000001010307981 */ /* 0x000364000c1e1500 */
[----:B------:R-:W-:Y:S01]  /*07f0*/  IMAD R29, R10, 0x2, R25 ;  /* 0x000000020a1d7824 */ /* 0x000fe200078e0219 */
[----:B------:R-:W-:-:S03]  /*0800*/  LEA.HI.X.SX32 R19, R27, R0, 0x1, P0 ;  /* 0x000000001b137211 */ /* 0x000fc600000f0eff */
[C---:B------:R-:W-:Y:S01]  /*0810*/  IMAD R27, R10.reuse, 0x2, R29 ;  /* 0x000000020a1b7824 */ /* 0x040fe200078e021d */
[C---:B----4-:R-:W-:Y:S01]  /*0820*/  LEA R12, P0, R11.reuse, R6, 0x1 ;  /* 0x000000060b0c7211 */ /* 0x050fe200078008ff */
[----:B------:R4:W5:Y:S03]  /*0830*/  LDG.E.U16 R50, desc[UR16][R18.64] ;  /* 0x0000001012327981 */ /* 0x000966000c1e1500 */
[----:B------:R-:W-:Y:S02]  /*0840*/  LEA R31, R10, R27, 0x1 ;  /* 0x0000001b0a1f7211 */ /* 0x000fe400078e08ff */
[----:B------:R-:W-:-:S03]  /*0850*/  LEA.HI.X.SX32 R13, R11, R0, 0x1, P0 ;  /* 0x000000000b0d7211 */ /* 0x000fc600000f0eff */
[C---:B------:R-:W-:Y:S01]  /*0860*/  IMAD R11, R10.reuse, 0x2, R31 ;  /* 0x000000020a0b7824 */ /* 0x040fe200078e021f */
[C---:B0-----:R-:W-:Y:S01]  /*0870*/  LEA R14, P0, R25.reuse, R6, 0x1 ;  /* 0x00000006190e7211 */ /* 0x041fe200078008ff */
[----:B------:R0:W5:Y:S02]  /*0880*/  LDG.E.U16 R69, desc[UR16][R12.64] ;  /* 0x000000100c457981 */ /* 0x000164000c1e1500 */
[C---:B------:R-:W-:Y:S01]  /*0890*/  IMAD R33, R10.reuse, 0x2, R11 ;  /* 0x000000020a217824 */ /* 0x040fe200078e020b */
[----:B------:R-:W-:Y:S02]  /*08a0*/  LEA.HI.X.SX32 R15, R25, R0, 0x1, P0 ;  /* 0x00000000190f7211 */ /* 0x000fe400000f0eff */
[-C--:B-1----:R-:W-:Y:S01]  /*08b0*/  LEA R16, P0, R29, R6.reuse, 0x1 ;  /* 0x000000061d107211 */ /* 0x082fe200078008ff */
[C---:B------:R-:W-:Y:S01]  /*08c0*/  IMAD R25, R10.reuse, 0x2, R33 ;  /* 0x000000020a197824 */ /* 0x040fe200078e0221 */
[----:B------:R-:W-:Y:S01]  /*08d0*/  LEA R20, P1, R21, R6, 0x1 ;  /* 0x0000000615147211 */ /* 0x000fe200078208ff */
[----:B------:R-:W5:Y:S01]  /*08e0*/  LDG.E.U16 R52, desc[UR16][R14.64] ;  /* 0x000000100e347981 */ /* 0x000f62000c1e1500 */
[-C--:B------:R-:W-:Y:S01]  /*08f0*/  LEA.HI.X.SX32 R17, R29, R0.reuse, 0x1, P0 ;  /* 0x000000001d117211 */ /* 0x080fe200000f0eff */
[----:B------:R-:W-:Y:S01]  /*0900*/  IMAD R29, R10, 0x2, R25 ;  /* 0x000000020a1d7824 */ /* 0x000fe200078e0219 */
[----:B------:R-:W-:-:S02]  /*0910*/  LEA.HI.X.SX32 R21, R21, R0, 0x1, P1 ;  /* 0x0000000015157211 */ /* 0x000fc400008f0eff */
[-C--:B------:R-:W-:Y:S01]  /*0920*/  LEA R22, P1, R23, R6.reuse, 0x1 ;  /* 0x0000000617167211 */ /* 0x080fe200078208ff */
[----:B------:R-:W5:Y:S01]  /*0930*/  LDG.E.U16 R54, desc[UR16][R16.64] ;  /* 0x0000001010367981 */ /* 0x000f62000c1e1500 */
[----:B----4-:R-:W-:Y:S02]  /*0940*/  LEA R18, P0, R27, R6, 0x1 ;  /* 0x000000061b127211 */ /* 0x010fe400078008ff */
[C---:B------:R-:W-:Y:S01]  /*0950*/  LEA R35, R10.reuse, R29, 0x1 ;  /* 0x0000001d0a237211 */ /* 0x040fe200078e08ff */
[----:B------:R1:W4:Y:S01]  /*0960*/  LDG.E.U16 R67, desc[UR16][R20.64] ;  /* 0x0000001014437981 */ /* 0x000322000c1e1500 */
[----:B------:R-:W-:Y:S02]  /*0970*/  LEA.HI.X.SX32 R23, R23, R0, 0x1, P1 ;  /* 0x0000000017177211 */ /* 0x000fe400008f0eff */
[----:B0-----:R-:W-:Y:S02]  /*0980*/  LEA R12, P1, R31, R6, 0x1 ;  /* 0x000000061f0c7211 */ /* 0x001fe400078208ff */
[-C--:B------:R-:W-:Y:S01]  /*0990*/  LEA.HI.X.SX32 R19, R27, R0.reuse, 0x1, P0 ;  /* 0x000000001b137211 */ /* 0x080fe200000f0eff */
[C---:B------:R-:W-:Y:S01]  /*09a0*/  IMAD R27, R10.reuse, 0x2, R35 ;  /* 0x000000020a1b7824 */ /* 0x040fe200078e0223 */
[----:B------:R-:W-:Y:S01]  /*09b0*/  LEA.HI.X.SX32 R13, R31, R0, 0x1, P1 ;  /* 0x000000001f0d7211 */ /* 0x000fe200008f0eff */
[----:B------:R0:W4:Y:S01]  /*09c0*/  LDG.E.U16 R71, desc[UR16][R22.64] ;  /* 0x0000001016477981 */ /* 0x000122000c1e1500 */
[----:B-1----:R-:W-:Y:S01]  /*09d0*/  LEA R20, P0, R11, R6, 0x1 ;  /* 0x000000060b147211 */ /* 0x002fe200078008ff */
[----:B------:R-:W-:-:S02]  /*09e0*/  IMAD R31, R10, 0x2, R27 ;  /* 0x000000020a1f7824 */ /* 0x000fc400078e021b */
[----:B------:R1:W4:Y:S01]  /*09f0*/  LDG.E.U16 R75, desc[UR16][R12.64] ;  /* 0x000000100c4b7981 */ /* 0x000322000c1e1500 */
[----:B------:R-:W-:Y:S01]  /*0a00*/  LEA.HI.X.SX32 R21, R11, R0, 0x1, P0 ;  /* 0x000000000b157211 */ /* 0x000fe200000f0eff */
[C---:B------:R-:W-:Y:S01]  /*0a10*/  IMAD R11, R10.reuse, 0x2, R31 ;  /* 0x000000020a0b7824 */ /* 0x040fe200078e021f */
[C---:B------:R-:W-:Y:S01]  /*0a20*/  LEA R14, P0, R33.reuse, R6, 0x1 ;  /* 0x00000006210e7211 */ /* 0x040fe200078008ff */
[----:B------:R-:W4:Y:S03]  /*0a30*/  LDG.E.U16 R73, desc[UR16][R18.64] ;  /* 0x0000001012497981 */ /* 0x000f26000c1e1500 */
[----:B------:R-:W-:Y:S01]  /*0a40*/  LEA.HI.X.SX32 R15, R33, R0, 0x1, P0 ;  /* 0x00000000210f7211 */ /* 0x000fe200000f0eff */
[C---:B------:R-:W-:Y:S01]  /*0a50*/  IMAD R33, R10.reuse, 0x2, R11 ;  /* 0x000000020a217824 */ /* 0x040fe200078e020b */
[-C--:B------:R-:W-:Y:S01]  /*0a60*/  LEA R16, P0, R25, R6.reuse, 0x1 ;  /* 0x0000000619107211 */ /* 0x080fe200078008ff */
[----:B------:R1:W4:Y:S03]  /*0a70*/  LDG.E.U16 R56, desc[UR16][R20.64] ;  /* 0x0000001014387981 */ /* 0x000326000c1e1500 */
[----:B------:R-:W-:Y:S01]  /*0a80*/  LEA R37, R10, R33, 0x1 ;  /* 0x000000210a257211 */ /* 0x000fe200078e08ff */
[----:B------:R1:W4:Y:S01]  /*0a90*/  LDG.E.U16 R58, desc[UR16][R14.64] ;  /* 0x000000100e3a7981 */ /* 0x000322000c1e1500 */
[----:B0-----:R-:W-:-:S02]  /*0aa0*/  LEA R22, P1, R29, R6, 0x1 ;  /* 0x000000061d167211 */ /* 0x001fc400078208ff */
[-C--:B------:R-:W-:Y:S01]  /*0ab0*/  LEA.HI.X.SX32 R17, R25, R0.reuse, 0x1, P0 ;  /* 0x0000000019117211 */ /* 0x080fe200000f0eff */
[C---:B------:R-:W-:Y:S01]  /*0ac0*/  IMAD R25, R10.reuse, 0x2, R37 ;  /* 0x000000020a197824 */ /* 0x040fe200078e0225 */
[----:B------:R-:W-:Y:S02]  /*0ad0*/  LEA.HI.X.SX32 R23, R29, R0, 0x1, P1 ;  /* 0x000000001d177211 */ /* 0x000fe400008f0eff */
[-C--:B-1----:R-:W-:Y:S01]  /*0ae0*/  LEA R12, P0, R35, R6.reuse, 0x1 ;  /* 0x00000006230c7211 */ /* 0x082fe200078008ff */
[C---:B------:R-:W-:Y:S01]  /*0af0*/  IMAD R29, R10.reuse, 0x2, R25 ;  /* 0x000000020a1d7824 */ /* 0x040fe200078e0219 */
[----:B------:R-:W-:Y:S01]  /*0b00*/  LEA R20, P1, R11, R6, 0x1 ;  /* 0x000000060b147211 */ /* 0x000fe200078208ff */
[----:B------:R0:W4:Y:S01]  /*0b10*/  LDG.E.U16 R77, desc[UR16][R16.64] ;  /* 0x00000010104d7981 */ /* 0x000122000c1e1500 */
[----:B------:R-:W-:Y:S01]  /*0b20*/  LEA.HI.X.SX32 R13, R35, R0, 0x1, P0 ;  /* 0x00000000230d7211 */ /* 0x000fe200000f0eff */
[C---:B------:R-:W-:Y:S02]  /*0b30*/  IMAD R35, R10.reuse, 0x2, R29 ;  /* 0x000000020a237824 */ /* 0x040fe400078e021d */
[----:B------:R-:W4:Y:S02]  /*0b40*/  LDG.E.U16 R79, desc[UR16][R22.64] ;  /* 0x00000010164f7981 */ /* 0x000f24000c1e1500 */
[C---:B------:R-:W-:Y:S01]  /*0b50*/  IMAD R39, R10.reuse, 0x2, R35 ;  /* 0x000000020a277824 */ /* 0x040fe200078e0223 */
[----:B------:R-:W-:Y:S01]  /*0b60*/  LEA R18, P0, R27, R6, 0x1 ;  /* 0x000000061b127211 */ /* 0x000fe200078008ff */
[----:B------:R1:W4:Y:S03]  /*0b70*/  LDG.E.U16 R60, desc[UR16][R12.64] ;  /* 0x000000100c3c7981 */ /* 0x000326000c1e1500 */
[----:B------:R-:W-:-:S02]  /*0b80*/  LEA R41, R10, R39, 0x1 ;  /* 0x000000270a297211 */ /* 0x000fc400078e08ff */
[----:B------:R-:W-:-:S03]  /*0b90*/  LEA.HI.X.SX32 R19, R27, R0, 0x1, P0 ;  /* 0x000000001b137211 */ /* 0x000fc600000f0eff */
[C---:B------:R-:W-:Y:S01]  /*0ba0*/  IMAD R27, R10.reuse, 0x2, R41 ;  /* 0x000000020a1b7824 */ /* 0x040fe200078e0229 */
[----:B------:R-:W-:Y:S01]  /*0bb0*/  LEA R14, P0, R31, R6, 0x1 ;  /* 0x000000061f0e7211 */ /* 0x000fe200078008ff */
[----:B------:R-:W4:Y:S01]  /*0bc0*/  LDG.E.U16 R62, desc[UR16][R18.64] ;  /* 0x00000010123e7981 */ /* 0x000f22000c1e1500 */
[-C--:B------:R-:W-:Y:S01]  /*0bd0*/  LEA.HI.X.SX32 R21, R11, R0.reuse, 0x1, P1 ;  /* 0x000000000b157211 */ /* 0x080fe200008f0eff */
[C---:B------:R-:W-:Y:S01]  /*0be0*/  IMAD R11, R10.reuse, 0x2, R27 ;  /* 0x000000020a0b7824 */ /* 0x040fe200078e021b */
[----:B------:R-:W-:Y:S02]  /*0bf0*/  LEA.HI.X.SX32 R15, R31, R0, 0x1, P0 ;  /* 0x000000001f0f7211 */ /* 0x000fe400000f0eff */
[C---:B0-----:R-:W-:Y:S01]  /*0c00*/  LEA R16, P0, R33.reuse, R6, 0x1 ;  /* 0x0000000621107211 */ /* 0x041fe200078008ff */
[C---:B------:R-:W-:Y:S01]  /*0c10*/  IMAD R31, R10.reuse, 0x2, R11 ;  /* 0x000000020a1f7824 */ /* 0x040fe200078e020b */
[----:B------:R-:W4:Y:S02]  /*0c20*/  LDG.E.U16 R83, desc[UR16][R20.64] ;  /* 0x0000001014537981 */ /* 0x000f24000c1e1500 */
[----:B------:R-:W-:Y:S01]  /*0c30*/  LEA.HI.X.SX32 R17, R33, R0, 0x1, P0 ;  /* 0x0000000021117211 */ /* 0x000fe200000f0eff */
[C---:B------:R-:W-:Y:S01]  /*0c40*/  IMAD R33, R10.reuse, 0x2, R31 ;  /* 0x000000020a217824 */ /* 0x040fe200078e021f */
[C---:B-1----:R-:W-:Y:S01]  /*0c50*/  LEA R12, P0, R37.reuse, R6, 0x1 ;  /* 0x00000006250c7211 */ /* 0x042fe200078008ff */
[----:B------:R0:W4:Y:S03]  /*0c60*/  LDG.E.U16 R81, desc[UR16][R14.64] ;  /* 0x000000100e517981 */ /* 0x000126000c1e1500 */
[----:B------:R-:W-:Y:S01]  /*0c70*/  LEA R23, R10, R33, 0x1 ;  /* 0x000000210a177211 */ /* 0x000fe200078e08ff */
[----:B------:R1:W4:Y:S01]  /*0c80*/  LDG.E.U16 R64, desc[UR16][R16.64] ;  /* 0x0000001010407981 */ /* 0x000322000c1e1500 */
[----:B------:R-:W-:-:S03]  /*0c90*/  LEA.HI.X.SX32 R13, R37, R0, 0x1, P0 ;  /* 0x00000000250d7211 */ /* 0x000fc600000f0eff */
[C---:B------:R-:W-:Y:S01]  /*0ca0*/  IMAD R37, R10.reuse, 0x2, R23 ;  /* 0x000000020a257824 */ /* 0x040fe200078e0217 */
[-C--:B0-----:R-:W-:Y:S01]  /*0cb0*/  LEA R14, P1, R29, R6.reuse, 0x1 ;  /* 0x000000061d0e7211 */ /* 0x081fe200078208ff */
[----:B------:R0:W4:Y:S02]  /*0cc0*/  LDG.E.U16 R66, desc[UR16][R12.64] ;  /* 0x000000100c427981 */ /* 0x000124000c1e1500 */
[C---:B------:R-:W-:Y:S01]  /*0cd0*/  IMAD R43, R10.reuse, 0x2, R37 ;  /* 0x000000020a2b7824 */ /* 0x040fe200078e0225 */
[----:B------:R-:W-:Y:S02]  /*0ce0*/  LEA R18, P0, R25, R6, 0x1 ;  /* 0x0000000619127211 */ /* 0x000fe400078008ff */
[-C--:B------:R-:W-:Y:S01]  /*0cf0*/  LEA.HI.X.SX32 R15, R29, R0.reuse, 0x1, P1 ;  /* 0x000000001d0f7211 */ /* 0x080fe200008f0eff */
[C---:B------:R-:W-:Y:S01]  /*0d00*/  IMAD R29, R10.reuse, 0x2, R43 ;  /* 0x000000020a1d7824 */ /* 0x040fe200078e022b */
[----:B------:R-:W-:Y:S02]  /*0d10*/  LEA.HI.X.SX32 R19, R25, R0, 0x1, P0 ;  /* 0x0000000019137211 */ /* 0x000fe400000f0eff */
[-C--:B------:R-:W-:Y:S01]  /*0d20*/  LEA R20, P0, R35, R6.reuse, 0x1 ;  /* 0x0000000623147211 */ /* 0x080fe200078008ff */
[----:B------:R-:W-:Y:S01]  /*0d30*/  IMAD R25, R10, 0x2, R29 ;  /* 0x000000020a197824 */ /* 0x000fe200078e021d */
[----:B------:R-:W-:Y:S01]  /*0d40*/  LEA R22, P1, R23, R6, 0x1 ;  /* 0x0000000617167211 */ /* 0x000fe200078208ff */
[----:B------:R-:W4:Y:S01]  /*0d50*/  LDG.E.U16 R87, desc[UR16][R14.64] ;  /* 0x000000100e577981 */ /* 0x000f22000c1e1500 */
[----:B------:R-:W-:-:S02]  /*0d60*/  LEA.HI.X.SX32 R21, R35, R0, 0x1, P0 ;  /* 0x0000000023157211 */ /* 0x000fc400000f0eff */
[C---:B-1----:R-:W-:Y:S01]  /*0d70*/  LEA R16, P0, R39.reuse, R6, 0x1 ;  /* 0x0000000627107211 */ /* 0x042fe200078008ff */
[----:B------:R-:W4:Y:S01]  /*0d80*/  LDG.E.U16 R85, desc[UR16][R18.64] ;  /* 0x0000001012557981 */ /* 0x000f22000c1e1500 */
[C---:B------:R-:W-:Y:S02]  /*0d90*/  LEA R35, R10.reuse, R25, 0x1 ;  /* 0x000000190a237211 */ /* 0x040fe400078e08ff */
[----:B------:R-:W-:Y:S01]  /*0da0*/  LEA.HI.X.SX32 R17, R39, R0, 0x1, P0 ;  /* 0x0000000027117211 */ /* 0x000fe200000f0eff */
[----:B------:R1:W4:Y:S02]  /*0db0*/  LDG.E.U16 R68, desc[UR16][R20.64] ;  /* 0x0000001014447981 */ /* 0x000324000c1e1500 */
[C---:B------:R-:W-:Y:S01]  /*0dc0*/  IMAD R39, R10.reuse, 0x2, R35 ;  /* 0x000000020a277824 */ /* 0x040fe200078e0223 */
[C---:B0-----:R-:W-:Y:S01]  /*0dd0*/  LEA R12, P0, R27.reuse, R6, 0x1 ;  /* 0x000000061b0c7211 */ /* 0x041fe200078008ff */
[----:B------:R-:W4:Y:S02]  /*0de0*/  LDG.E.U16 R70, desc[UR16][R16.64] ;  /* 0x0000001010467981 */ /* 0x000f24000c1e1500 */
[----:B------:R-:W-:Y:S01]  /*0df0*/  IMAD R45, R10, 0x2, R39 ;  /* 0x000000020a2d7824 */ /* 0x000fe200078e0227 */
[----:B------:R-:W-:-:S03]  /*0e00*/  LEA.HI.X.SX32 R13, R27, R0, 0x1, P0 ;  /* 0x000000001b0d7211 */ /* 0x000fc600000f0eff */
[C---:B------:R-:W-:Y:S01]  /*0e10*/  IMAD R27, R10.reuse, 0x2, R45 ;  /* 0x000000020a1b7824 */ /* 0x040fe200078e022d */
[----:B------:R-:W-:Y:S01]  /*0e20*/  LEA R24, P0, R25, R6, 0x1 ;  /* 0x0000000619187211 */ /* 0x000fe200078008ff */
[----:B------:R0:W4:Y:S01]  /*0e30*/  LDG.E.U16 R89, desc[UR16][R12.64] ;  /* 0x000000100c597981 */ /* 0x000122000c1e1500 */
[----:B------:R-:W-:Y:S02]  /*0e40*/  LEA.HI.X.SX32 R23, R23, R0, 0x1, P1 ;  /* 0x0000000017177211 */ /* 0x000fe400008f0eff */
[----:B-1----:R-:W-:Y:S02]  /*0e50*/  LEA R20, P1, R27, R6, 0x1 ;  /* 0x000000061b147211 */ /* 0x002fe400078208ff */
[----:B------:R-:W-:Y:S01]  /*0e60*/  LEA.HI.X.SX32 R25, R25, R0, 0x1, P0 ;  /* 0x0000000019197211 */ /* 0x000fe200000f0eff */
[----:B------:R-:W4:Y:S01]  /*0e70*/  LDG.E.U16 R91, desc[UR16][R22.64] ;  /* 0x00000010165b7981 */ /* 0x000f22000c1e1500 */
[----:B------:R-:W-:Y:S02]  /*0e80*/  LEA R14, P0, R11, R6, 0x1 ;  /* 0x000000060b0e7211 */ /* 0x000fe400078008ff */
[-C--:B------:R-:W-:Y:S01]  /*0e90*/  LEA.HI.X.SX32 R21, R27, R0.reuse, 0x1, P1 ;  /* 0x000000001b157211 */ /* 0x080fe200008f0eff */
[----:B------:R-:W4:Y:S01]  /*0ea0*/  LDG.E.U16 R93, desc[UR16][R24.64] ;  /* 0x00000010185d7981 */ /* 0x000f22000c1e1500 */
[----:B------:R-:W-:Y:S01]  /*0eb0*/  LEA.HI.X.SX32 R15, R11, R0, 0x1, P0 ;  /* 0x000000000b0f7211 */ /* 0x000fe200000f0eff */
[----:B------:R-:W-:Y:S01]  /*0ec0*/  IMAD R11, R10, 0x2, R27 ;  /* 0x000000020a0b7824 */ /* 0x000fe200078e021b */
[-C--:B------:R-:W-:Y:S01]  /*0ed0*/  LEA R18, P1, R37, R6.reuse, 0x1 ;  /* 0x0000000625127211 */ /* 0x080fe200078208ff */
[----:B------:R1:W4:Y:S01]  /*0ee0*/  LDG.E.U16 R95, desc[UR16][R20.64] ;  /* 0x00000010145f7981 */ /* 0x000322000c1e1500 */
[----:B0-----:R-:W-:-:S02]  /*0ef0*/  LEA R12, P0, R35, R6, 0x1 ;  /* 0x00000006230c7211 */ /* 0x001fc400078008ff */
[-C--:B------:R-:W-:Y:S02]  /*0f00*/  LEA.HI.X.SX32 R19, R37, R0.reuse, 0x1, P1 ;  /* 0x0000000025137211 */ /* 0x080fe400008f0eff */
[----:B------:R-:W-:Y:S01]  /*0f10*/  LEA.HI.X.SX32 R13, R35, R0, 0x1, P0 ;  /* 0x00000000230d7211 */ /* 0x000fe200000f0eff */
[----:B------:R-:W4:Y:S01]  /*0f20*/  LDG.E.U16 R37, desc[UR16][R14.64] ;  /* 0x000000100e257981 */ /* 0x000f22000c1e1500 */
[-C--:B------:R-:W-:Y:S02]  /*0f30*/  LEA R26, P1, R11, R6.reuse, 0x1 ;  /* 0x000000060b1a7211 */ /* 0x080fe400078208ff */
[----:B------:R-:W-:Y:S01]  /*0f40*/  LEA R16, P0, R31, R6, 0x1 ;  /* 0x000000061f107211 */ /* 0x000fe200078008ff */
[----:B------:R0:W4:Y:S01]  /*0f50*/  LDG.E.U16 R35, desc[UR16][R18.64] ;  /* 0x0000001012237981 */ /* 0x000122000c1e1500 */
[-C--:B------:R-:W-:Y:S02]  /*0f60*/  LEA.HI.X.SX32 R27, R11, R0.reuse, 0x1, P1 ;  /* 0x000000000b1b7211 */ /* 0x080fe400008f0eff */
[----:B------:R-:W-:Y:S01]  /*0f70*/  LEA.HI.X.SX32 R17, R31, R0, 0x1, P0 ;  /* 0x000000001f117211 */ /* 0x000fe200000f0eff */
[----:B------:R2:W4:Y:S01]  /*0f80*/  LDG.E.U16 R72, desc[UR16][R12.64] ;  /* 0x000000100c487981 */ /* 0x000522000c1e1500 */
[----:B-1----:R-:W-:-:S02]  /*0f90*/  LEA R20, P1, R43, R6, 0x1 ;  /* 0x000000062b147211 */ /* 0x002fc400078208ff */
[----:B------:R-:W-:Y:S01]  /*0fa0*/  LEA R22, P0, R39, R6, 0x1 ;  /* 0x0000000627167211 */ /* 0x000fe200078008ff */
[----:B------:R-:W4:Y:S01]  /*0fb0*/  LDG.E.U16 R26, desc[UR16][R26.64] ;  /* 0x000000101a1a7981 */ /* 0x000f22000c1e1500 */
[C---:B------:R-:W-:Y:S02]  /*0fc0*/  LEA R11, R10.reuse, R11, 0x1 ;  /* 0x0000000b0a0b7211 */ /* 0x040fe400078e08ff */
[-C--:B------:R-:W-:Y:S01]  /*0fd0*/  LEA.HI.X.SX32 R21, R43, R0.reuse, 0x1, P1 ;  /* 0x000000002b157211 */ /* 0x080fe200008f0eff */
[----:B------:R1:W4:Y:S01]  /*0fe0*/  LDG.E.U16 R24, desc[UR16][R16.64] ;  /* 0x0000001010187981 */ /* 0x000322000c1e1500 */
[----:B------:R-:W-:Y:S02]  /*0ff0*/  LEA.HI.X.SX32 R23, R39, R0, 0x1, P0 ;  /* 0x0000000027177211 */ /* 0x000fe400000f0eff */
[-C--:B0-----:R-:W-:Y:S01]  /*1000*/  LEA R18, P1, R11, R6.reuse, 0x1 ;  /* 0x000000060b127211 */ /* 0x081fe200078208ff */
[----:B------:R-:W-:Y:S01]  /*1010*/  IMAD R25, R10, 0x2, R11 ;  /* 0x000000020a197824 */ /* 0x000fe200078e020b */
[----:B--2---:R-:W-:Y:S01]  /*1020*/  LEA R12, P0, R41, R6, 0x1 ;  /* 0x00000006290c7211 */ /* 0x004fe200078008ff */
[----:B------:R0:W2:Y:S01]  /*1030*/  LDG.E.U16 R31, desc[UR16][R20.64] ;  /* 0x00000010141f7981 */ /* 0x0000a2000c1e1500 */
[----:B------:R-:W-:-:S02]  /*1040*/  LEA.HI.X.SX32 R19, R11, R0, 0x1, P1 ;  /* 0x000000000b137211 */ /* 0x000fc400008f0eff */
[----:B------:R-:W-:Y:S01]  /*1050*/  LEA.HI.X.SX32 R13, R41, R0, 0x1, P0 ;  /* 0x00000000290d7211 */ /* 0x000fe200000f0eff */
[----:B------:R-:W2:Y:S01]  /*1060*/  LDG.E.U16 R22, desc[UR16][R22.64] ;  /* 0x0000001016167981 */ /* 0x000ea2000c1e1500 */
[-C--:B------:R-:W-:Y:S02]  /*1070*/  LEA R10, P0, R33, R6.reuse, 0x1 ;  /* 0x00000006210a7211 */ /* 0x080fe400078008ff */
[----:B------:R-:W-:Y:S01]  /*1080*/  LEA R14, P1, R29, R6, 0x1 ;  /* 0x000000061d0e7211 */ /* 0x000fe200078208ff */
[----:B------:R3:W2:Y:S01]  /*1090*/  LDG.E.U16 R18, desc[UR16][R18.64] ;  /* 0x0000001012127981 */ /* 0x0006a2000c1e1500 */
[-C--:B------:R-:W-:Y:S02]  /*10a0*/  LEA.HI.X.SX32 R11, R33, R0.reuse, 0x1, P0 ;  /* 0x00000000210b7211 */ /* 0x080fe400000f0eff */
[----:B------:R-:W-:Y:S01]  /*10b0*/  LEA.HI.X.SX32 R15, R29, R0, 0x1, P1 ;  /* 0x000000001d0f7211 */ /* 0x000fe200008f0eff */
[----:B------:R-:W2:Y:S01]  /*10c0*/  LDG.E.U16 R13, desc[UR16][R12.64] ;  /* 0x000000100c0d7981 */ /* 0x000ea2000c1e1500 */
[----:B-1----:R-:W-:-:S02]  /*10d0*/  LEA R16, P0, R45, R6, 0x1 ;  /* 0x000000062d107211 */ /* 0x002fc400078008ff */
[----:B0-----:R-:W-:Y:S01]  /*10e0*/  LEA R20, P1, R25, R6, 0x1 ;  /* 0x0000000619147211 */ /* 0x001fe200078208ff */
[----:B------:R0:W2:Y:S01]  /*10f0*/  LDG.E.U16 R11, desc[UR16][R10.64] ;  /* 0x000000100a0b7981 */ /* 0x0000a2000c1e1500 */
[-C--:B------:R-:W-:Y:S02]  /*1100*/  LEA.HI.X.SX32 R17, R45, R0.reuse, 0x1, P0 ;  /* 0x000000002d117211 */ /* 0x080fe400000f0eff */
[----:B------:R-:W-:Y:S01]  /*1110*/  LEA.HI.X.SX32 R21, R25, R0, 0x1, P1 ;  /* 0x0000000019157211 */ /* 0x000fe200008f0eff */
[----:B------:R-:W2:Y:S04]  /*1120*/  LDG.E.U16 R15, desc[UR16][R14.64] ;  /* 0x000000100e0f7981 */ /* 0x000ea8000c1e1500 */
[----:B------:R-:W2:Y:S04]  /*1130*/  LDG.E.U16 R17, desc[UR16][R16.64] ;  /* 0x0000001010117981 */ /* 0x000ea8000c1e1500 */
[----:B------:R-:W2:Y:S01]  /*1140*/  LDG.E.U16 R21, desc[UR16][R20.64] ;  /* 0x0000001014157981 */ /* 0x000ea2000c1e1500 */
[----:B------:R-:W1:Y:S01]  /*1150*/  S2UR UR4, SR_CgaCtaId ;  /* 0x00000000000479c3 */ /* 0x000e620000008800 */
[----:B------:R-:W-:Y:S01]  /*1160*/  SHF.R.S32.HI R0, RZ, 0x6, R4 ;  /* 0x00000006ff007819 */ /* 0x000fe20000011404 */
[----:B------:R-:W-:Y:S01]  /*1170*/  UMOV UR7, 0x400 ;  /* 0x0000040000077882 */ /* 0x000fe20000000000 */
[----:B---3--:R-:W-:-:S02]  /*1180*/  IMAD.SHL.U32 R19, R2, 0x2, RZ ;  /* 0x0000000202137824 */ /* 0x008fc400078e00ff */
[----:B------:R-:W-:-:S04]  /*1190*/  SGXT R0, R0, 0x1 ;  /* 0x000000010000781a */ /* 0x000fc80000000200 */
[----:B------:R-:W-:-:S04]  /*11a0*/  LOP3.LUT R0, R19, 0x90, R0, 0x78, !PT ;  /* 0x0000009013007812 */ /* 0x000fc800078e7800 */
[----:B------:R-:W-:Y:S01]  /*11b0*/  LOP3.LUT R121, R0, 0x20, RZ, 0x3c, !PT ;  /* 0x0000002000797812 */ /* 0x000fe200078e3cff */
[----:B-1----:R-:W-:-:S09]  /*11c0*/  ULEA UR7, UR4, UR7, 0x18 ;  /* 0x0000000704077291 */ /* 0x002fd2000f8ec03f */
[----:B------:R1:W-:Y:S04]  /*11d0*/  STS.U16 [R0+UR7], R5 ;  /* 0x0000000500007988 */ /* 0x0003e80008000407 */
[----:B------:R-:W-:Y:S01]  /*11e0*/  STS.U16 [R0+UR7+0x400], R47 ;  /* 0x0004002f00007988 */ /* 0x000fe20008000407 */
[----:B-1----:R-:W1:Y:S03]  /*11f0*/  LDC R5, c[0x0][0x280] ;  /* 0x0000a000ff057b82 */ /* 0x002e660000000800 */
[----:B-----5:R-:W-:Y:S04]  /*1200*/  STS.U16 [R0+UR7+0x800], R51 ;  /* 0x0008003300007988 */ /* 0x020fe80008000407 */
[----:B------:R-:W-:Y:S04]  /*1210*/  STS.U16 [R0+UR7+0xc00], R55 ;  /* 0x000c003700007988 */ /* 0x000fe80008000407 */
[----:B------:R-:W-:Y:S04]  /*1220*/  STS.U16 [R0+UR7+0x1000], R59 ;  /* 0x0010003b00007988 */ /* 0x000fe80008000407 */
[----:B------:R-:W-:Y:S01]  /*1230*/  STS.U16 [R0+UR7+0x1400], R63 ;  /* 0x0014003f00007988 */ /* 0x000fe20008000407 */
[----:B------:R-:W-:-:S02]  /*1240*/  LOP3.LUT R120, R0, 0x40, RZ, 0x3c, !PT ;  /* 0x0000004000787812 */ /* 0x000fc400078e3cff */
[----:B-1----:R-:W-:Y:S02]  /*1250*/  ISETP.GE.AND P0, PT, R5, 0x1, PT ;  /* 0x000000010500780c */ /* 0x002fe40003f06270 */
[----:B------:R-:W-:Y:S01]  /*1260*/  LOP3.LUT R252, R0, 0x60, RZ, 0x3c, !PT ;  /* 0x0000006000fc7812 */ /* 0x000fe200078e3cff */
[----:B0-----:R-:W-:Y:S01]  /*1270*/  IMAD.MOV.U32 R10, RZ, RZ, -0x800000 ;  /* 0xff800000ff0a7424 */ /* 0x001fe200078e00ff */
[C---:B------:R-:W-:Y:S01]  /*1280*/  LOP3.LUT R5, R4.reuse, 0x7f, RZ, 0xc0, !PT ;  /* 0x0000007f04057812 */ /* 0x040fe200078ec0ff */
[----:B------:R-:W-:Y:S01]  /*1290*/  IMAD.MOV.U32 R6, RZ, RZ, 0x3f800000 ;  /* 0x3f800000ff067424 */ /* 0x000fe200078e00ff */
[----:B------:R-:W-:Y:S01]  /*12a0*/  LOP3.LUT R4, R4, 0x40, RZ, 0xc0, !PT ;  /* 0x0000004004047812 */ /* 0x000fe200078ec0ff */
[----:B----4-:R-:W-:Y:S04]  /*12b0*/  STS.U16 [R0+UR7+0x1800], R67 ;  /* 0x0018004300007988 */ /* 0x010fe80008000407 */
[----:B------:R-:W-:Y:S04]  /*12c0*/  STS.U16 [R0+UR7+0x1c00], R71 ;  /* 0x001c004700007988 */ /* 0x000fe80008000407 */
        /* <DEDUP_REMOVED lines=8> */
[----:B------:R0:W-:Y:S04]  /*1350*/  STS.U16 [R121+UR7+0x100], R7 ;  /* 0x0001000779007988 */ /* 0x0001e80008000407 */
        /* <DEDUP_REMOVED lines=28> */
[----:B--2---:R-:W-:Y:S04]  /*1520*/  STS.U16 [R120+UR7+0x3600], R31 ;  /* 0x0036001f78007988 */ /* 0x004fe80008000407 */
[----:B------:R-:W-:Y:S04]  /*1530*/  STS.U16 [R120+UR7+0x3a00], R22 ;  /* 0x003a001678007988 */ /* 0x000fe80008000407 */
[----:B------:R-:W-:Y:S01]  /*1540*/  STS.U16 [R120+UR7+0x3e00], R18 ;  /* 0x003e001278007988 */ /* 0x000fe20008000407 */
[----:B0-----:R-:W-:-:S03]  /*1550*/  MOV R7, 0x3f800000 ;  /* 0x3f80000000077802 */ /* 0x001fc60000000f00 */
[----:B------:R0:W-:Y:S01]  /*1560*/  STS.U16 [R252+UR7+0x300], R9 ;  /* 0x00030009fc007988 */ /* 0x0001e20008000407 */
[----:B-1----:R-:W-:-:S03]  /*1570*/  CS2R R24, SRZ ;  /* 0x0000000000187805 */ /* 0x002fc6000001ff00 */
[----:B------:R1:W-:Y:S01]  /*1580*/  STS.U16 [R252+UR7+0x700], R49 ;  /* 0x00070031fc007988 */ /* 0x0003e20008000407 */
[----:B------:R-:W-:-:S03]  /*1590*/  CS2R R26, SRZ ;  /* 0x00000000001a7805 */ /* 0x000fc6000001ff00 */
[----:B------:R2:W-:Y:S01]  /*15a0*/  STS.U16 [R252+UR7+0xb00], R53 ;  /* 0x000b0035fc007988 */ /* 0x0005e20008000407 */
[----:B------:R-:W-:-:S03]  /*15b0*/  CS2R R28, SRZ ;  /* 0x00000000001c7805 */ /* 0x000fc6000001ff00 */
[----:B------:R3:W-:Y:S01]  /*15c0*/  STS.U16 [R252+UR7+0xf00], R57 ;  /* 0x000f0039fc007988 */ /* 0x0007e20008000407 */
[----:B0-----:R-:W-:-:S03]  /*15d0*/  IMAD.MOV.U32 R9, RZ, RZ, -0x800000 ;  /* 0xff800000ff097424 */ /* 0x001fc600078e00ff */
[----:B------:R0:W-:Y:S01]  /*15e0*/  STS.U16 [R252+UR7+0x1300], R61 ;  /* 0x0013003dfc007988 */ /* 0x0001e20008000407 */
[----:B------:R-:W-:-:S03]  /*15f0*/  CS2R R30, SRZ ;  /* 0x00000000001e7805 */ /* 0x000fc6000001ff00 */
        /* <DEDUP_REMOVED lines=17> */
[----:B-1----:R-:W-:-:S03]  /*1710*/  CS2R R48, SRZ ;  /* 0x0000000000307805 */ /* 0x002fc6000001ff00 */
[----:B------:R1:W-:Y:S01]  /*1720*/  STS.U16 [R252+UR7+0x3b00], R17 ;  /* 0x003b0011fc007988 */ /* 0x0003e20008000407 */
[----:B------:R-:W-:-:S03]  /*1730*/  CS2R R50, SRZ ;  /* 0x0000000000327805 */ /* 0x000fc6000001ff00 */
[----:B------:R1:W-:Y:S01]  /*1740*/  STS.U16 [R252+UR7+0x3f00], R21 ;  /* 0x003f0015fc007988 */ /* 0x0003e20008000407 */
[----:B--2---:R-:W-:Y:S02]  /*1750*/  CS2R R52, SRZ ;  /* 0x0000000000347805 */ /* 0x004fe4000001ff00 */
[----:B------:R-:W-:Y:S02]  /*1760*/  CS2R R54, SRZ ;  /* 0x0000000000367805 */ /* 0x000fe4000001ff00 */
[----:B---3--:R-:W-:Y:S02]  /*1770*/  CS2R R56, SRZ ;  /* 0x0000000000387805 */ /* 0x008fe4000001ff00 */
[----:B------:R-:W-:Y:S02]  /*1780*/  CS2R R58, SRZ ;  /* 0x00000000003a7805 */ /* 0x000fe4000001ff00 */
[----:B0-----:R-:W-:Y:S02]  /*1790*/  CS2R R60, SRZ ;  /* 0x00000000003c7805 */ /* 0x001fe4000001ff00 */
[----:B------:R-:W-:-:S02]  /*17a0*/  CS2R R62, SRZ ;  /* 0x00000000003e7805 */ /* 0x000fc4000001ff00 */
[----:B----4-:R-:W-:Y:S02]  /*17b0*/  CS2R R64, SRZ ;  /* 0x0000000000407805 */ /* 0x010fe4000001ff00 */
[----:B------:R-:W-:Y:S02]  /*17c0*/  CS2R R66, SRZ ;  /* 0x0000000000427805 */ /* 0x000fe4000001ff00 */
[----:B-----5:R-:W-:Y:S02]  /*17d0*/  CS2R R68, SRZ ;  /* 0x0000000000447805 */ /* 0x020fe4000001ff00 */
[----:B------:R-:W-:Y:S02]  /*17e0*/  CS2R R70, SRZ ;  /* 0x0000000000467805 */ /* 0x000fe4000001ff00 */
[----:B------:R-:W-:Y:S02]  /*17f0*/  CS2R R72, SRZ ;  /* 0x0000000000487805 */ /* 0x000fe4000001ff00 */
[----:B------:R-:W-:-:S02]  /*1800*/  CS2R R74, SRZ ;  /* 0x00000000004a7805 */ /* 0x000fc4000001ff00 */
[----:B------:R-:W-:Y:S02]  /*1810*/  CS2R R76, SRZ ;  /* 0x00000000004c7805 */ /* 0x000fe4000001ff00 */
[----:B------:R-:W-:Y:S02]  /*1820*/  CS2R R78, SRZ ;  /* 0x00000000004e7805 */ /* 0x000fe4000001ff00 */
[----:B------:R-:W-:Y:S02]  /*1830*/  CS2R R80, SRZ ;  /* 0x0000000000507805 */ /* 0x000fe4000001ff00 */
[----:B------:R-:W-:Y:S02]  /*1840*/  CS2R R82, SRZ ;  /* 0x0000000000527805 */ /* 0x000fe4000001ff00 */
[----:B------:R-:W-:Y:S02]  /*1850*/  CS2R R84, SRZ ;  /* 0x0000000000547805 */ /* 0x000fe4000001ff00 */
[----:B------:R-:W-:Y:S01]  /*1860*/  CS2R R86, SRZ ;  /* 0x0000000000567805 */ /* 0x000fe2000001ff00 */
[----:B-1----:R-:W-:Y:S06]  /*1870*/  @!P0 BRA `(.L_x_0) ;  /* 0x0000005000bc8947 */ /* 0x002fec0003800000 */
[----:B------:R-:W0:Y:S01]  /*1880*/  LDC R33, c[0x0][0x268] ;  /* 0x00009a00ff217b82 */ /* 0x000e220000000800 */
[----:B------:R-:W-:Y:S01]  /*1890*/  ULDC UR4, c[0x0][0x258] ;  /* 0x0000960000047ab9 */ /* 0x000fe20000000800 */
[----:B------:R-:W-:Y:S01]  /*18a0*/  USHF.R.U32.HI UR12, URZ, 0x4, UR7 ;  /* 0x000000043f0c7899 */ /* 0x000fe20008011607 */
[----:B------:R-:W-:Y:S01]  /*18b0*/  CS2R R34, SRZ ;  /* 0x0000000000227805 */ /* 0x000fe2000001ff00 */
[----:B------:R-:W-:Y:S01]  /*18c0*/  UIADD3 UR8, UR7, 0x4000, URZ ;  /* 0x0000400007087890 */ /* 0x000fe2000fffe03f */
[----:B------:R-:W-:Y:S01]  /*18d0*/  CS2R R36, SRZ ;  /* 0x0000000000247805 */ /* 0x000fe2000001ff00 */
[----:B------:R-:W-:Y:S01]  /*18e0*/  USGXT.U32 UR12, UR12, 0xe ;  /* 0x0000000e0c0c789a */ /* 0x000fe20008000000 */
[----:B------:R-:W-:Y:S01]  /*18f0*/  CS2R R38, SRZ ;  /* 0x0000000000267805 */ /* 0x000fe2000001ff00 */
[----:B------:R-:W1:Y:S01]  /*1900*/  LDC.64 R192, c[0x0][0x250] ;  /* 0x00009400ffc07b82 */ /* 0x000e620000000a00 */
[----:B------:R-:W-:Y:S01]  /*1910*/  USHF.R.U32.HI UR14, URZ, 0x4, UR8 ;  /* 0x000000043f0e7899 */ /* 0x000fe20008011608 */
[----:B------:R-:W-:Y:S01]  /*1920*/  CS2R R40, SRZ ;  /* 0x0000000000287805 */ /* 0x000fe2000001ff00 */
[----:B------:R-:W-:Y:S01]  /*1930*/  UIADD3 UR8, UP0, UR12, 0x80, URZ ;  /* 0x000000800c087890 */ /* 0x000fe2000ff1e03f */
[----:B------:R-:W-:Y:S01]  /*1940*/  CS2R R42, SRZ ;  /* 0x00000000002a7805 */ /* 0x000fe2000001ff00 */
[----:B------:R-:W-:Y:S01]  /*1950*/  USGXT.U32 UR14, UR14, 0xe ;  /* 0x0000000e0e0e789a */ /* 0x000fe20008000000 */
[----:B------:R-:W-:-:S02]  /*1960*/  CS2R R44, SRZ ;  /* 0x00000000002c7805 */ /* 0x000fc4000001ff00 */
[----:B------:R-:W-:Y:S01]  /*1970*/  CS2R R46, SRZ ;  /* 0x00000000002e7805 */ /* 0x000fe2000001ff00 */
[----:B------:R-:W2:Y:S01]  /*1980*/  LDC.64 R22, c[0x0][0x260] ;  /* 0x00009800ff167b82 */ /* 0x000ea20000000a00 */
[----:B------:R-:W-:Y:S02]  /*1990*/  CS2R R48, SRZ ;  /* 0x0000000000307805 */ /* 0x000fe4000001ff00 */
[----:B------:R-:W-:Y:S02]  /*19a0*/  CS2R R50, SRZ ;  /* 0x0000000000327805 */ /* 0x000fe4000001ff00 */
[----:B------:R-:W-:Y:S02]  /*19b0*/  CS2R R52, SRZ ;  /* 0x0000000000347805 */ /* 0x000fe4000001ff00 */
[----:B------:R-:W-:Y:S02]  /*19c0*/  CS2R R54, SRZ ;  /* 0x0000000000367805 */ /* 0x000fe4000001ff00 */
[----:B------:R-:W-:-:S02]  /*19d0*/  CS2R R56, SRZ ;  /* 0x0000000000387805 */ /* 0x000fc4000001ff00 */
[----:B------:R-:W-:Y:S02]  /*19e0*/  CS2R R58, SRZ ;  /* 0x00000000003a7805 */ /* 0x000fe4000001ff00 */
[----:B------:R-:W-:Y:S01]  /*19f0*/  CS2R R60, SRZ ;  /* 0x00000000003c7805 */ /* 0x000fe2000001ff00 */
[----:B0-----:R-:W-:Y:S01]  /*1a00*/  IMAD R6, R3, R33, RZ ;  /* 0x0000002103067224 */ /* 0x001fe200078e02ff */
[----:B------:R-:W-:Y:S01]  /*1a10*/  CS2R R62, SRZ ;  /* 0x00000000003e7805 */ /* 0x000fe2000001ff00 */
[----:B------:R-:W-:Y:S01]  /*1a20*/  IMAD R3, R5, UR4, RZ ;  /* 0x0000000405037c24 */ /* 0x000fe2000f8e02ff */
[----:B------:R-:W-:Y:S01]  /*1a30*/  ULDC.64 UR4, c[0x0][0x218] ;  /* 0x0000860000047ab9 */ /* 0x000fe20000000a00 */
[----:B------:R-:W-:Y:S01]  /*1a40*/  IMAD R8, R33, 0x2, R6 ;  /* 0x0000000221087824 */ /* 0x000fe200078e0206 */
[----:B------:R-:W-:Y:S01]  /*1a50*/  LEA R5, R4, R19, 0x7 ;  /* 0x0000001304057211 */ /* 0x000fe200078e38ff */
[----:B------:R-:W-:Y:S01]  /*1a60*/  IMAD.SHL.U32 R195, R3, 0x2, RZ ;  /* 0x0000000203c37824 */ /* 0x000fe200078e00ff */
[----:B------:R-:W-:Y:S01]  /*1a70*/  CS2R R64, SRZ ;  /* 0x0000000000407805 */ /* 0x000fe2000001ff00 */
[C---:B------:R-:W-:Y:S01]  /*1a80*/  IMAD R10, R33.reuse, 0x2, R8 ;  /* 0x00000002210a7824 */ /* 0x040fe200078e0208 */
[----:B------:R-:W-:Y:S01]  /*1a90*/  CS2R R66, SRZ ;  /* 0x0000000000427805 */ /* 0x000fe2000001ff00 */
[----:B-1----:R-:W-:Y:S01]  /*1aa0*/  IMAD R192, R192, UR6, RZ ;  /* 0x00000006c0c07c24 */ /* 0x002fe2000f8e02ff */
[----:B------:R-:W-:Y:S01]  /*1ab0*/  CS2R R68, SRZ ;  /* 0x0000000000447805 */ /* 0x000fe2000001ff00 */
[----:B------:R-:W-:Y:S01]  /*1ac0*/  IMAD R12, R33, 0x2, R10 ;  /* 0x00000002210c7824 */ /* 0x000fe200078e020a */
[----:B------:R-:W-:Y:S01]  /*1ad0*/  CS2R R70, SRZ ;  /* 0x0000000000467805 */ /* 0x000fe2000001ff00 */
[C---:B------:R-:W-:Y:S01]  /*1ae0*/  IMAD.SHL.U32 R194, R192.reuse, 0x2, RZ ;  /* 0x00000002c0c27824 */ /* 0x040fe200078e00ff */
[----:B------:R-:W-:Y:S01]  /*1af0*/  CS2R R72, SRZ ;  /* 0x0000000000487805 */ /* 0x000fe2000001ff00 */
[----:B------:R-:W-:Y:S01]  /*1b00*/  IMAD.HI R3, R3, 0x2, RZ ;  /* 0x0000000203037827 */ /* 0x000fe200078e02ff */
[----:B------:R-:W-:Y:S01]  /*1b10*/  LEA R13, R33, R12, 0x1 ;  /* 0x0000000c210d7211 */ /* 0x000fe200078e08ff */
[----:B--2---:R0:W-:Y:S01]  /*1b20*/  STL [R1+0x128], R23 ;  /* 0x0001281701007387 */ /* 0x0041e20000100800 */
[----:B------:R-:W-:Y:S01]  /*1b30*/  IADD3 R194, P0, P1, R195, UR4, R194 ;  /* 0x00000004c3c27c10 */ /* 0x000fe2000f91e0c2 */
[----:B------:R-:W-:Y:S01]  /*1b40*/  IMAD.HI R192, R192, 0x2, RZ ;  /* 0x00000002c0c07827 */ /* 0x000fe200078e02ff */
[----:B------:R-:W-:-:S02]  /*1b50*/  CS2R R74, SRZ ;  /* 0x00000000004a7805 */ /* 0x000fc4000001ff00 */
[----:B------:R-:W-:Y:S02]  /*1b60*/  CS2R R76, SRZ ;  /* 0x00000000004c7805 */ /* 0x000fe4000001ff00 */
[----:B------:R-:W-:Y:S01]  /*1b70*/  CS2R R78, SRZ ;  /* 0x00000000004e7805 */ /* 0x000fe2000001ff00 */
[----:B------:R-:W-:Y:S01]  /*1b80*/  IMAD R14, R33, 0x2, R13 ;  /* 0x00000002210e7824 */ /* 0x000fe200078e020d */
[----:B------:R-:W-:Y:S01]  /*1b90*/  IADD3.X R195, R3, UR5, R192, P0, P1 ;  /* 0x0000000503c37c10 */ /* 0x000fe200087e24c0 */
[----:B------:R-:W-:Y:S01]  /*1ba0*/  IMAD.MOV.U32 R121, RZ, RZ, R22 ;  /* 0x000000ffff797224 */ /* 0x000fe200078e0016 */
[----:B------:R-:W-:Y:S01]  /*1bb0*/  ULDC.64 UR4, c[0x0][0x220] ;  /* 0x0000880000047ab9 */ /* 0x000fe20000000a00 */
[C---:B------:R-:W-:Y:S01]  /*1bc0*/  IMAD R15, R33.reuse, 0x2, R14 ;  /* 0x00000002210f7824 */ /* 0x040fe200078e020e */
[----:B------:R-:W-:Y:S01]  /*1bd0*/  CS2R R80, SRZ ;  /* 0x0000000000507805 */ /* 0x000fe2000001ff00 */
[----:B------:R-:W-:Y:S01]  /*1be0*/  IMAD.MOV.U32 R120, RZ, RZ, R23 ;  /* 0x000000ffff787224 */ /* 0x000fe200078e0017 */
[----:B------:R-:W-:Y:S01]  /*1bf0*/  CS2R R82, SRZ ;  /* 0x0000000000527805 */ /* 0x000fe2000001ff00 */
[----:B------:R-:W-:Y:S01]  /*1c00*/  IMAD R16, R33, 0x2, R15 ;  /* 0x0000000221107824 */ /* 0x000fe200078e020f */
[----:B------:R-:W-:Y:S01]  /*1c10*/  CS2R R84, SRZ ;  /* 0x0000000000547805 */ /* 0x000fe2000001ff00 */
[----:B------:R-:W-:Y:S01]  /*1c20*/  IMAD R11, R193, 0x30, RZ ;  /* 0x00000030c10b7824 */ /* 0x000fe200078e02ff */
[----:B------:R-:W-:Y:S01]  /*1c30*/  CS2R R86, SRZ ;  /* 0x0000000000567805 */ /* 0x000fe2000001ff00 */
[----:B------:R-:W-:Y:S01]  /*1c40*/  IMAD R17, R33, 0x2, R16 ;  /* 0x0000000221117824 */ /* 0x000fe200078e0210 */
[----:B------:R-:W-:Y:S01]  /*1c50*/  ULDC UR18, c[0x0][0x238] ;  /* 0x00008e0000127ab9 */ /* 0x000fe20000000800 */
[----:B------:R-:W-:Y:S01]  /*1c60*/  IMAD R3, R121, UR6, RZ ;  /* 0x0000000679037c24 */ /* 0x000fe2000f8e02ff */
[----:B------:R-:W-:Y:S01]  /*1c70*/  IADD3 RZ, P1, R11, R194, RZ ;  /* 0x000000c20bff7210 */ /* 0x000fe20007f3e0ff */
[----:B------:R-:W-:Y:S01]  /*1c80*/  IMAD R4, R2, R120, RZ ;  /* 0x0000007802047224 */ /* 0x000fe200078e02ff */
[----:B------:R-:W-:Y:S01]  /*1c90*/  LEA R18, R33, R17, 0x1 ;  /* 0x0000001121127211 */ /* 0x000fe200078e08ff */
[----:B------:R-:W-:Y:S01]  /*1ca0*/  IMAD.SHL.U32 R2, R3, 0x2, RZ ;  /* 0x0000000203027824 */ /* 0x000fe200078e00ff */
[----:B------:R-:W-:Y:S01]  /*1cb0*/  UMOV UR15, 0x40000040 ;  /* 0x40000040000f7882 */ /* 0x000fe20000000000 */
[----:B------:R-:W-:-:S02]  /*1cc0*/  IMAD.SHL.U32 R11, R4, 0x2, RZ ;  /* 0x00000002040b7824 */ /* 0x000fc400078e00ff */
[----:B------:R-:W-:Y:S02]  /*1cd0*/  IMAD R20, R33, 0x2, R18 ;  /* 0x0000000221147824 */ /* 0x000fe400078e0212 */
[----:B------:R-:W-:Y:S01]  /*1ce0*/  IMAD.HI R3, R3, 0x2, RZ ;  /* 0x0000000203037827 */ /* 0x000fe200078e02ff */
[----:B------:R-:W-:Y:S01]  /*1cf0*/  IADD3 R157, P5, P6, R11, UR4, R2 ;  /* 0x000000040b9d7c10 */ /* 0x000fe2000febe002 */
[----:B------:R-:W-:Y:S02]  /*1d00*/  UMOV UR4, URZ ;  /* 0x0000003f00047c82 */ /* 0x000fe40008000000 */
[----:B------:R-:W-:Y:S01]  /*1d10*/  IMAD.HI R4, R4, 0x2, RZ ;  /* 0x0000000204047827 */ /* 0x000fe200078e02ff */
[----:B------:R-:W-:Y:S02]  /*1d20*/  UIADD3.X UR9, UR4, 0x40000040, URZ, UP0, !UPT ;  /* 0x4000004004097890 */ /* 0x000fe400087fe43f */
[----:B------:R-:W-:Y:S01]  /*1d30*/  UIADD3 UR10, UP0, UR14, 0x2, URZ ;  /* 0x000000020e0a7890 */ /* 0x000fe2000ff1e03f */
[----:B------:R-:W-:Y:S01]  /*1d40*/  IMAD R21, R33, 0x2, R20 ;  /* 0x0000000221157824 */ /* 0x000fe200078e0214 */
[----:B------:R-:W-:Y:S01]  /*1d50*/  IADD3.X R31, R4, UR5, R3, P5, P6 ;  /* 0x00000005041f7c10 */ /* 0x000fe2000afec403 */
[C---:B------:R-:W-:Y:S01]  /*1d60*/  IMAD R7, R193.reuse, 0x2c, RZ ;  /* 0x0000002cc1077824 */ /* 0x040fe200078e02ff */
[C---:B------:R-:W-:Y:S01]  /*1d70*/  LEA R120, P5, R6.reuse, R157, 0x1 ;  /* 0x0000009d06787211 */ /* 0x040fe200078a08ff */
[----:B------:R-:W-:Y:S01]  /*1d80*/  IMAD R9, R193, 0x2e, RZ ;  /* 0x0000002ec1097824 */ /* 0x000fe200078e02ff */
[----:B------:R-:W-:Y:S01]  /*1d90*/  LEA R22, R33, R21, 0x1 ;  /* 0x0000001521167211 */ /* 0x000fe200078e08ff */
[C---:B------:R-:W-:Y:S01]  /*1da0*/  IMAD R3, R193.reuse, 0x36, RZ ;  /* 0x00000036c1037824 */ /* 0x040fe200078e02ff */
[----:B------:R-:W-:Y:S01]  /*1db0*/  LEA.HI.X.SX32 R121, R6, R31, 0x1, P5 ;  /* 0x0000001f06797211 */ /* 0x000fe200028f0eff */
[----:B------:R-:W-:Y:S01]  /*1dc0*/  IMAD R155, R193, 0x16, RZ ;  /* 0x00000016c19b7824 */ /* 0x000fe200078e02ff */
[C---:B------:R-:W-:Y:S01]  /*1dd0*/  LEA R122, P6, R8.reuse, R157, 0x1 ;  /* 0x0000009d087a7211 */ /* 0x040fe200078c08ff */
[----:B0-----:R-:W-:Y:S01]  /*1de0*/  IMAD R23, R33, 0x2, R22 ;  /* 0x0000000221177824 */ /* 0x001fe200078e0216 */
[-C--:B------:R-:W-:Y:S01]  /*1df0*/  IADD3 RZ, P3, R7, R194.reuse, RZ ;  /* 0x000000c207ff7210 */ /* 0x080fe20007f7e0ff */
[----:B------:R0:W-:Y:S01]  /*1e00*/  STL.64 [R1+0x120], R120 ;  /* 0x0001207801007387 */ /* 0x0001e20000100a00 */
[----:B------:R-:W-:Y:S01]  /*1e10*/  LEA.HI.X.SX32 R123, R8, R31, 0x1, P6 ;  /* 0x0000001f087b7211 */ /* 0x000fe200030f0eff */
[----:B------:R-:W-:Y:S01]  /*1e20*/  IMAD R24, R33, 0x2, R23 ;  /* 0x0000000221187824 */ /* 0x000fe200078e0217 */
[-C--:B------:R-:W-:Y:S01]  /*1e30*/  IADD3 RZ, P2, R9, R194.reuse, RZ ;  /* 0x000000c209ff7210 */ /* 0x080fe20007f5e0ff */
[----:B------:R-:W-:Y:S01]  /*1e40*/  IMAD R7, R193, 0x32, RZ ;  /* 0x00000032c1077824 */ /* 0x000fe200078e02ff */
[----:B------:R-:W-:Y:S01]  /*1e50*/  LEA.HI.X.SX32 R155, R155, R195, 0x1, P3 ;  /* 0x000000c39b9b7211 */ /* 0x000fe200018f0eff */
[----:B------:R-:W-:Y:S01]  /*1e60*/  IMAD R19, R33, 0x2, R24 ;  /* 0x0000000221137824 */ /* 0x000fe200078e0218 */
[----:B------:R1:W-:Y:S01]  /*1e70*/  STL.64 [R1+0x118], R122 ;  /* 0x0001187a01007387 */ /* 0x0003e20000100a00 */
[----:B------:R-:W-:Y:S01]  /*1e80*/  IMAD R9, R193, 0x34, RZ ;  /* 0x00000034c1097824 */ /* 0x000fe200078e02ff */
[-C--:B------:R-:W-:Y:S01]  /*1e90*/  IADD3 RZ, P0, R7, R194.reuse, RZ ;  /* 0x000000c207ff7210 */ /* 0x080fe20007f1e0ff */
[----:B------:R-:W-:Y:S01]  /*1ea0*/  IMAD R25, R33, 0x2, R19 ;  /* 0x0000000221197824 */ /* 0x000fe200078e0213 */
[----:B------:R-:W-:Y:S01]  /*1eb0*/  UMOV UR5, URZ ;  /* 0x0000003f00057c82 */ /* 0x000fe20008000000 */
[C---:B0-----:R-:W-:Y:S01]  /*1ec0*/  LEA R120, P5, R10.reuse, R157, 0x1 ;  /* 0x0000009d0a787211 */ /* 0x041fe200078a08ff */
[----:B------:R-:W-:Y:S01]  /*1ed0*/  IMAD R153, R193, 0x17, RZ ;  /* 0x00000017c1997824 */ /* 0x000fe200078e02ff */
[----:B------:R-:W-:Y:S01]  /*1ee0*/  IADD3 RZ, P4, R9, R194, RZ ;  /* 0x000000c209ff7210 */ /* 0x000fe20007f9e0ff */
[----:B------:R-:W-:Y:S01]  /*1ef0*/  IMAD R26, R33, 0x2, R25 ;  /* 0x00000002211a7824 */ /* 0x000fe200078e0219 */
[----:B------:R-:W-:Y:S01]  /*1f00*/  LEA.HI.X.SX32 R121, R10, R31, 0x1, P5 ;  /* 0x0000001f0a797211 */ /* 0x000fe200028f0eff */
[----:B------:R-:W-:Y:S01]  /*1f10*/  IMAD R151, R193, 0x18, RZ ;  /* 0x00000018c1977824 */ /* 0x000fe200078e02ff */
[----:B------:R-:W-:Y:S01]  /*1f20*/  LEA.HI.X.SX32 R153, R153, R195, 0x1, P2 ;  /* 0x000000c399997211 */ /* 0x000fe200010f0eff */
[----:B------:R-:W-:Y:S01]  /*1f30*/  IMAD R27, R33, 0x2, R26 ;  /* 0x00000002211b7824 */ /* 0x000fe200078e021a */
[C---:B-1----:R-:W-:Y:S01]  /*1f40*/  LEA R122, P6, R12.reuse, R157, 0x1 ;  /* 0x0000009d0c7a7211 */ /* 0x042fe200078c08ff */
[----:B------:R0:W-:Y:S01]  /*1f50*/  STL.64 [R1+0x110], R120 ;  /* 0x0001107801007387 */ /* 0x0001e20000100a00 */
[----:B------:R-:W-:Y:S01]  /*1f60*/  LEA.HI.X.SX32 R151, R151, R195, 0x1, P1 ;  /* 0x000000c397977211 */ /* 0x000fe200008f0eff */
[C---:B------:R-:W-:Y:S01]  /*1f70*/  IMAD R149, R193.reuse, 0x19, RZ ;  /* 0x00000019c1957824 */ /* 0x040fe200078e02ff */
[----:B------:R-:W-:Y:S01]  /*1f80*/  LEA.HI.X.SX32 R123, R12, R31, 0x1, P6 ;  /* 0x0000001f0c7b7211 */ /* 0x000fe200030f0eff */
[C---:B------:R-:W-:Y:S01]  /*1f90*/  IMAD R147, R193.reuse, 0x1a, RZ ;  /* 0x0000001ac1937824 */ /* 0x040fe200078e02ff */
[C---:B------:R-:W-:Y:S01]  /*1fa0*/  LEA R10, P6, R14.reuse, R157, 0x1 ;  /* 0x0000009d0e0a7211 */ /* 0x040fe200078c08ff */
[----:B------:R-:W-:Y:S01]  /*1fb0*/  IMAD R145, R193, 0x1b, RZ ;  /* 0x0000001bc1917824 */ /* 0x000fe200078e02ff */
[----:B------:R-:W-:Y:S01]  /*1fc0*/  LEA R28, R33, R27, 0x1 ;  /* 0x0000001b211c7211 */ /* 0x000fe200078e08ff */
[----:B------:R1:W-:Y:S01]  /*1fd0*/  STL.64 [R1+0x108], R122 ;  /* 0x0001087a01007387 */ /* 0x0003e20000100a00 */
[----:B------:R-:W-:Y:S01]  /*1fe0*/  LEA.HI.X.SX32 R11, R14, R31, 0x1, P6 ;  /* 0x0000001f0e0b7211 */ /* 0x000fe200030f0eff */
[----:B------:R-:W-:Y:S01]  /*1ff0*/  IMAD R143, R193, 0x1c, RZ ;  /* 0x0000001cc18f7824 */ /* 0x000fe200078e02ff */
[----:B------:R-:W-:Y:S01]  /*2000*/  UIADD3.X UR11, UR5, 0x40000040, URZ, UP0, !UPT ;  /* 0x40000040050b7890 */ /* 0x000fe200087fe43f */
[----:B0-----:R-:W-:Y:S01]  /*2010*/  LEA R120, P5, R13, R157, 0x1 ;  /* 0x0000009d0d787211 */ /* 0x001fe200078a08ff */
[----:B------:R-:W-:Y:S01]  /*2020*/  IMAD R29, R33, 0x2, R28 ;  /* 0x00000002211d7824 */ /* 0x000fe200078e021c */
[----:B------:R-:W-:Y:S01]  /*2030*/  LEA.HI.X.SX32 R149, R149, R195, 0x1, P0 ;  /* 0x000000c395957211 */ /* 0x000fe200000f0eff */
[----:B------:R-:W-:Y:S01]  /*2040*/  IMAD R141, R193, 0x1d, RZ ;  /* 0x0000001dc18d7824 */ /* 0x000fe200078e02ff */
[----:B------:R-:W-:Y:S01]  /*2050*/  LEA.HI.X.SX32 R121, R13, R31, 0x1, P5 ;  /* 0x0000001f0d797211 */ /* 0x000fe200028f0eff */
[----:B------:R-:W-:Y:S01]  /*2060*/  IMAD R2, R33, 0x2, R29 ;  /* 0x0000000221027824 */ /* 0x000fe200078e021d */
[----:B------:R-:W-:Y:S01]  /*2070*/  LEA.HI.X.SX32 R147, R147, R195, 0x1, P4 ;  /* 0x000000c393937211 */ /* 0x000fe200020f0eff */
[----:B------:R-:W-:Y:S01]  /*2080*/  IMAD R139, R193, 0x1e, RZ ;  /* 0x0000001ec18b7824 */ /* 0x000fe200078e02ff */
[----:B-1----:R-:W-:Y:S01]  /*2090*/  LEA R122, P5, R15, R157, 0x1 ;  /* 0x0000009d0f7a7211 */ /* 0x002fe200078a08ff */
[----:B------:R0:W-:Y:S01]  /*20a0*/  STL.64 [R1+0x100], R120 ;  /* 0x0001007801007387 */ /* 0x0001e20000100a00 */
[----:B------:R-:W-:Y:S01]  /*20b0*/  LEA R4, R33, R2, 0x1 ;  /* 0x0000000221047211 */ /* 0x000fe200078e08ff */
[----:B------:R-:W-:Y:S01]  /*20c0*/  IMAD R137, R193, 0x1f, RZ ;  /* 0x0000001fc1897824 */ /* 0x000fe200078e02ff */
[----:B------:R-:W-:Y:S01]  /*20d0*/  LEA.HI.X.SX32 R123, R15, R31, 0x1, P5 ;  /* 0x0000001f0f7b7211 */ /* 0x000fe200028f0eff */
[----:B------:R1:W-:Y:S01]  /*20e0*/  STL.64 [R1+0xf8], R10 ;  /* 0x0000f80a01007387 */ /* 0x0003e20000100a00 */
[----:B------:R-:W-:Y:S01]  /*20f0*/  LEA R12, P5, R17, R157, 0x1 ;  /* 0x0000009d110c7211 */ /* 0x000fe200078a08ff */
[----:B------:R-:W-:Y:S01]  /*2100*/  IMAD R7, R33, 0x2, R4 ;  /* 0x0000000221077824 */ /* 0x000fe200078e0204 */
[----:B------:R-:W-:Y:S01]  /*2110*/  UIADD3.64 UR40, UR8, 0x80, URZ ;  /* 0x0000008008287897 */ /* 0x000fe2000fffe03f */
[----:B------:R-:W-:Y:S01]  /*2120*/  STL.64 [R1+0xf0], R122 ;  /* 0x0000f07a01007387 */ /* 0x000fe20000100a00 */
[----:B------:R-:W-:Y:S01]  /*2130*/  LEA.HI.X.SX32 R13, R17, R31, 0x1, P5 ;  /* 0x0000001f110d7211 */ /* 0x000fe200028f0eff */
[C---:B------:R-:W-:Y:S01]  /*2140*/  IMAD R6, R33.reuse, 0x2, R7 ;  /* 0x0000000221067824 */ /* 0x040fe200078e0207 */
[----:B------:R-:W-:Y:S01]  /*2150*/  UIADD3.64 UR36, UR8, 0x100, URZ ;  /* 0x0000010008247897 */ /* 0x000fe2000fffe03f */
[C---:B0-----:R-:W-:Y:S01]  /*2160*/  LEA R120, P6, R16.reuse, R157, 0x1 ;  /* 0x0000009d10787211 */ /* 0x041fe200078c08ff */
[----:B------:R-:W-:Y:S01]  /*2170*/  UIADD3.64 UR32, UR8, 0x180, URZ ;  /* 0x0000018008207897 */ /* 0x000fe2000fffe03f */
[C---:B------:R-:W-:Y:S01]  /*2180*/  IMAD R8, R33.reuse, 0x2, R6 ;  /* 0x0000000221087824 */ /* 0x040fe200078e0206 */
[----:B------:R-:W-:Y:S01]  /*2190*/  UIADD3.64 UR28, UR8, 0x200, URZ ;  /* 0x00000200081c7897 */ /* 0x000fe2000fffe03f */
[----:B------:R-:W-:Y:S01]  /*21a0*/  LEA.HI.X.SX32 R121, R16, R31, 0x1, P6 ;  /* 0x0000001f10797211 */ /* 0x000fe200030f0eff */
[----:B------:R-:W-:Y:S01]  /*21b0*/  UIADD3.64 UR24, UR8, 0x280, URZ ;  /* 0x0000028008187897 */ /* 0x000fe2000fffe03f */
[C---:B------:R-:W-:Y:S01]  /*21c0*/  LEA R14, P6, R18.reuse, R157, 0x1 ;  /* 0x0000009d120e7211 */ /* 0x040fe200078c08ff */
[C---:B------:R-:W-:Y:S01]  /*21d0*/  IMAD R9, R33.reuse, 0x2, R8 ;  /* 0x0000000221097824 */ /* 0x040fe200078e0208 */
[----:B------:R-:W-:Y:S01]  /*21e0*/  UIADD3.64 UR20, UR8, 0x300, URZ ;  /* 0x0000030008147897 */ /* 0x000fe2000fffe03f */
[----:B------:R0:W-:Y:S01]  /*21f0*/  STL.64 [R1+0xe8], R120 ;  /* 0x0000e87801007387 */ /* 0x0001e20000100a00 */
[----:B------:R-:W-:Y:S01]  /*2200*/  LEA.HI.X.SX32 R15, R18, R31, 0x1, P6 ;  /* 0x0000001f120f7211 */ /* 0x000fe200030f0eff */
[----:B------:R-:W-:Y:S01]  /*2210*/  UIADD3.64 UR42, UR10, 0x2, URZ ;  /* 0x000000020a2a7897 */ /* 0x000fe2000fffe03f */
[----:B-1----:R-:W-:Y:S01]  /*2220*/  LEA R10, R33, R9, 0x1 ;  /* 0x00000009210a7211 */ /* 0x002fe200078e08ff */
[----:B------:R1:W-:Y:S01]  /*2230*/  STL.64 [R1+0xe0], R12 ;  /* 0x0000e00c01007387 */ /* 0x0003e20000100a00 */
[----:B------:R-:W-:-:S02]  /*2240*/  UIADD3.64 UR38, UR10, 0x4, URZ ;  /* 0x000000040a267897 */ /* 0x000fc4000fffe03f */
[----:B------:R-:W-:Y:S01]  /*2250*/  UIADD3.64 UR34, UR10, 0x1fe, URZ ;  /* 0x000001fe0a227897 */ /* 0x000fe2000fffe03f */
[----:B------:R2:W-:Y:S01]  /*2260*/  STL.64 [R1+0xd8], R14 ;  /* 0x0000d80e01007387 */ /* 0x0005e20000100a00 */
[C---:B------:R-:W-:Y:S01]  /*2270*/  IMAD R11, R33.reuse, 0x2, R10 ;  /* 0x00000002210b7824 */ /* 0x040fe200078e020a */
[----:B------:R-:W-:Y:S01]  /*2280*/  UIADD3.64 UR30, UR10, 0x200, URZ ;  /* 0x000002000a1e7897 */ /* 0x000fe2000fffe03f */
[C---:B0-----:R-:W-:Y:S01]  /*2290*/  LEA R120, P5, R20.reuse, R157, 0x1 ;  /* 0x0000009d14787211 */ /* 0x041fe200078a08ff */
[----:B------:R-:W-:Y:S02]  /*22a0*/  UIADD3.64 UR26, UR10, 0x202, URZ ;  /* 0x000002020a1a7897 */ /* 0x000fe4000fffe03f */
[----:B------:R-:W-:Y:S01]  /*22b0*/  UIADD3.64 UR22, UR10, 0x204, URZ ;  /* 0x000002040a167897 */ /* 0x000fe2000fffe03f */
[----:B------:R-:W-:Y:S01]  /*22c0*/  LEA.HI.X.SX32 R121, R20, R31, 0x1, P5 ;  /* 0x0000001f14797211 */ /* 0x000fe200028f0eff */
[----:B-1----:R-:W-:Y:S01]  /*22d0*/  IMAD R12, R33, 0x2, R11 ;  /* 0x00000002210c7824 */ /* 0x002fe200078e020b */
[----:B------:R-:W-:-:S02]  /*22e0*/  LEA R16, P5, R22, R157, 0x1 ;  /* 0x0000009d16107211 */ /* 0x000fc400078a08ff */
[----:B--2---:R-:W-:Y:S01]  /*22f0*/  LEA R14, P6, R21, R157, 0x1 ;  /* 0x0000009d150e7211 */ /* 0x004fe200078c08ff */
[----:B------:R0:W-:Y:S01]  /*2300*/  STL.64 [R1+0xd0], R120 ;  /* 0x0000d07801007387 */ /* 0x0001e20000100a00 */
[-C--:B------:R-:W-:Y:S01]  /*2310*/  LEA.HI.X.SX32 R17, R22, R31.reuse, 0x1, P5 ;  /* 0x0000001f16117211 */ /* 0x080fe200028f0eff */
[----:B------:R-:W-:Y:S01]  /*2320*/  IMAD R13, R33, 0x2, R12 ;  /* 0x00000002210d7824 */ /* 0x000fe200078e020c */
[----:B------:R-:W-:-:S05]  /*2330*/  LEA.HI.X.SX32 R15, R21, R31, 0x1, P6 ;  /* 0x0000001f150f7211 */ /* 0x000fca00030f0eff */
[----:B------:R1:W-:Y:S01]  /*2340*/  STL.64 [R1+0xc8], R14 ;  /* 0x0000c80e01007387 */ /* 0x0003e20000100a00 */
[----:B0-----:R-:W-:-:S03]  /*2350*/  LEA R120, P6, R23, R157, 0x1 ;  /* 0x0000009d17787211 */ /* 0x001fc600078c08ff */
[----:B------:R0:W-:Y:S01]  /*2360*/  STL.64 [R1+0xc0], R16 ;  /* 0x0000c01001007387 */ /* 0x0001e20000100a00 */
[----:B------:R-:W-:Y:S01]  /*2370*/  LEA.HI.X.SX32 R121, R23, R31, 0x1, P6 ;  /* 0x0000001f17797211 */ /* 0x000fe200030f0eff */
[----:B-1----:R-:W-:-:S04]  /*2380*/  IMAD R14, R33, 0x2, R13 ;  /* 0x00000002210e7824 */ /* 0x002fc800078e020d */
[----:B------:R1:W-:Y:S01]  /*2390*/  STL.64 [R1+0xb8], R120 ;  /* 0x0000b87801007387 */ /* 0x0003e20000100a00 */
[C---:B0-----:R-:W-:Y:S02]  /*23a0*/  LEA R16, P5, R24.reuse, R157, 0x1 ;  /* 0x0000009d18107211 */ /* 0x041fe400078a08ff */
[----:B------:R-:W-:Y:S02]  /*23b0*/  LEA R15, R33, R14, 0x1 ;  /* 0x0000000e210f7211 */ /* 0x000fe400078e08ff */
[----:B------:R-:W-:Y:S02]  /*23c0*/  LEA.HI.X.SX32 R17, R24, R31, 0x1, P5 ;  /* 0x0000001f18117211 */ /* 0x000fe400028f0eff */
[-C--:B------:R-:W-:Y:S02]  /*23d0*/  LEA R20, P5, R25, R157.reuse, 0x1 ;  /* 0x0000009d19147211 */ /* 0x080fe400078a08ff */
[----:B-1----:R-:W-:Y:S01]  /*23e0*/  LEA R120, P6, R19, R157, 0x1 ;  /* 0x0000009d13787211 */ /* 0x002fe200078c08ff */
[----:B------:R0:W-:Y:S01]  /*23f0*/  STL.64 [R1+0xb0], R16 ;  /* 0x0000b01001007387 */ /* 0x0001e20000100a00 */
[----:B------:R-:W-:-:S02]  /*2400*/  LEA.HI.X.SX32 R21, R25, R31, 0x1, P5 ;  /* 0x0000001f19157211 */ /* 0x000fc400028f0eff */
[----:B------:R-:W-:Y:S02]  /*2410*/  CS2R R24, SRZ ;  /* 0x0000000000187805 */ /* 0x000fe4000001ff00 */
[----:B------:R-:W-:Y:S02]  /*2420*/  LEA.HI.X.SX32 R121, R19, R31, 0x1, P6 ;  /* 0x0000001f13797211 */ /* 0x000fe400030f0eff */
[----:B------:R-:W-:-:S03]  /*2430*/  LEA R22, P6, R26, R157, 0x1 ;  /* 0x0000009d1a167211 */ /* 0x000fc600078c08ff */
[----:B------:R-:W-:Y:S01]  /*2440*/  STL.64 [R1+0xa8], R120 ;  /* 0x0000a87801007387 */ /* 0x000fe20000100a00 */
[----:B------:R-:W-:-:S03]  /*2450*/  LEA.HI.X.SX32 R23, R26, R31, 0x1, P6 ;  /* 0x0000001f1a177211 */ /* 0x000fc600030f0eff */
[----:B------:R1:W-:Y:S01]  /*2460*/  STL.64 [R1+0xa0], R20 ;  /* 0x0000a01401007387 */ /* 0x0003e20000100a00 */
[----:B0-----:R-:W-:-:S03]  /*2470*/  IMAD R16, R33, 0x2, R15 ;  /* 0x0000000221107824 */ /* 0x001fc600078e020f */
[----:B------:R0:W-:Y:S01]  /*2480*/  STL.64 [R1+0x98], R22 ;  /* 0x0000981601007387 */ /* 0x0001e20000100a00 */
[----:B------:R-:W-:-:S04]  /*2490*/  IMAD R17, R33, 0x2, R16 ;  /* 0x0000000221117824 */ /* 0x000fc800078e0210 */
[----:B------:R-:W-:Y:S01]  /*24a0*/  IMAD R18, R33, 0x2, R17 ;  /* 0x0000000221127824 */ /* 0x000fe200078e0211 */
[----:B-1----:R-:W-:-:S03]  /*24b0*/  LEA R20, P5, R27, R157, 0x1 ;  /* 0x0000009d1b147211 */ /* 0x002fc600078a08ff */
[----:B------:R-:W-:Y:S01]  /*24c0*/  IMAD R19, R33, 0x2, R18 ;  /* 0x0000000221137824 */ /* 0x000fe200078e0212 */
[----:B------:R-:W-:Y:S02]  /*24d0*/  LEA.HI.X.SX32 R21, R27, R31, 0x1, P5 ;  /* 0x0000001f1b157211 */ /* 0x000fe400028f0eff */
[----:B------:R-:W-:Y:S02]  /*24e0*/  CS2R R26, SRZ ;  /* 0x00000000001a7805 */ /* 0x000fe4000001ff00 */
[C---:B0-----:R-:W-:Y:S01]  /*24f0*/  LEA R22, P6, R28.reuse, R157, 0x1 ;  /* 0x0000009d1c167211 */ /* 0x041fe200078c08ff */
[----:B------:R0:W-:Y:S03]  /*2500*/  STL.64 [R1+0x90], R20 ;  /* 0x0000901401007387 */ /* 0x0001e60000100a00 */
[----:B------:R-:W-:Y:S02]  /*2510*/  LEA.HI.X.SX32 R23, R28, R31, 0x1, P6 ;  /* 0x0000001f1c177211 */ /* 0x000fe400030f0eff */
[----:B------:R-:W-:-:S03]  /*2520*/  LEA R120, P6, R2, R157, 0x1 ;  /* 0x0000009d02787211 */ /* 0x000fc600078c08ff */
[----:B------:R1:W-:Y:S01]  /*2530*/  STL.64 [R1+0x88], R22 ;  /* 0x0000881601007387 */ /* 0x0003e20000100a00 */
[----:B------:R-:W-:Y:S02]  /*2540*/  LEA.HI.X.SX32 R121, R2, R31, 0x1, P6 ;  /* 0x0000001f02797211 */ /* 0x000fe400030f0eff */
[----:B0-----:R-:W-:-:S04]  /*2550*/  LEA R20, P5, R29, R157, 0x1 ;  /* 0x0000009d1d147211 */ /* 0x001fc800078a08ff */
[----:B------:R-:W-:Y:S02]  /*2560*/  LEA.HI.X.SX32 R21, R29, R31, 0x1, P5 ;  /* 0x0000001f1d157211 */ /* 0x000fe400028f0eff */
[----:B------:R-:W-:Y:S02]  /*2570*/  CS2R R28, SRZ ;  /* 0x00000000001c7805 */ /* 0x000fe4000001ff00 */
[C---:B-1----:R-:W-:Y:S01]  /*2580*/  LEA R22, P5, R4.reuse, R157, 0x1 ;  /* 0x0000009d04167211 */ /* 0x042fe200078a08ff */
[----:B------:R0:W-:Y:S03]  /*2590*/  STL.64 [R1+0x80], R20 ;  /* 0x0000801401007387 */ /* 0x0001e60000100a00 */
[----:B------:R-:W-:Y:S01]  /*25a0*/  LEA.HI.X.SX32 R23, R4, R31, 0x1, P5 ;  /* 0x0000001f04177211 */ /* 0x000fe200028f0eff */
[----:B------:R1:W-:Y:S04]  /*25b0*/  STL.64 [R1+0x78], R120 ;  /* 0x0000787801007387 */ /* 0x0003e80000100a00 */
[----:B------:R2:W-:Y:S01]  /*25c0*/  STL.64 [R1+0x70], R22 ;  /* 0x0000701601007387 */ /* 0x0005e20000100a00 */
[----:B0-----:R-:W-:-:S02]  /*25d0*/  LEA R20, R33, R19, 0x1 ;  /* 0x0000001321147211 */ /* 0x001fc400078e08ff */
[----:B-1----:R-:W-:-:S03]  /*25e0*/  LEA R120, P6, R7, R157, 0x1 ;  /* 0x0000009d07787211 */ /* 0x002fc600078c08ff */
[----:B------:R-:W-:Y:S01]  /*25f0*/  IMAD R2, R33, 0x2, R20 ;  /* 0x0000000221027824 */ /* 0x000fe200078e0214 */
[----:B------:R-:W-:-:S03]  /*2600*/  LEA.HI.X.SX32 R121, R7, R31, 0x1, P6 ;  /* 0x0000001f07797211 */ /* 0x000fc600030f0eff */
[C---:B------:R-:W-:Y:S01]  /*2610*/  IMAD R4, R33.reuse, 0x2, R2 ;  /* 0x0000000221047824 */ /* 0x040fe200078e0202 */
[C---:B--2---:R-:W-:Y:S01]  /*2620*/  LEA R22, P5, R6.reuse, R157, 0x1 ;  /* 0x0000009d06167211 */ /* 0x044fe200078a08ff */
[----:B------:R0:W-:Y:S03]  /*2630*/  STL.64 [R1+0x68], R120 ;  /* 0x0000687801007387 */ /* 0x0001e60000100a00 */
[----:B------:R-:W-:Y:S01]  /*2640*/  LEA.HI.X.SX32 R23, R6, R31, 0x1, P5 ;  /* 0x0000001f06177211 */ /* 0x000fe200028f0eff */
[----:B------:R-:W-:-:S04]  /*2650*/  IMAD R6, R33, 0x2, R4 ;  /* 0x0000000221067824 */ /* 0x000fc800078e0204 */
[----:B------:R1:W-:Y:S01]  /*2660*/  STL.64 [R1+0x60], R22 ;  /* 0x0000601601007387 */ /* 0x0003e20000100a00 */
[----:B------:R-:W-:Y:S01]  /*2670*/  IMAD R7, R33, 0x2, R6 ;  /* 0x0000000221077824 */ /* 0x000fe200078e0206 */
[----:B0-----:R-:W-:-:S04]  /*2680*/  LEA R120, P6, R8, R157, 0x1 ;  /* 0x0000009d08787211 */ /* 0x001fc800078c08ff */
[----:B------:R-:W-:Y:S02]  /*2690*/  LEA.HI.X.SX32 R121, R8, R31, 0x1, P6 ;  /* 0x0000001f08797211 */ /* 0x000fe400030f0eff */
[----:B-1----:R-:W-:Y:S02]  /*26a0*/  LEA R22, P5, R9, R157, 0x1 ;  /* 0x0000009d09167211 */ /* 0x002fe400078a08ff */
[----:B------:R-:W-:Y:S01]  /*26b0*/  LEA R8, R33, R7, 0x1 ;  /* 0x0000000721087211 */ /* 0x000fe200078e08ff */
[----:B------:R0:W-:Y:S01]  /*26c0*/  STL.64 [R1+0x58], R120 ;  /* 0x0000587801007387 */ /* 0x0001e20000100a00 */
[----:B------:R-:W-:-:S03]  /*26d0*/  LEA.HI.X.SX32 R23, R9, R31, 0x1, P5 ;  /* 0x0000001f09177211 */ /* 0x000fc600028f0eff */
[----:B------:R-:W-:Y:S02]  /*26e0*/  IMAD R9, R33, 0x2, R8 ;  /* 0x0000000221097824 */ /* 0x000fe400078e0208 */
[----:B------:R1:W-:Y:S01]  /*26f0*/  STL.64 [R1+0x50], R22 ;  /* 0x0000501601007387 */ /* 0x0003e20000100a00 */
[----:B0-----:R-:W-:-:S04]  /*2700*/  LEA R120, P6, R10, R157, 0x1 ;  /* 0x0000009d0a787211 */ /* 0x001fc800078c08ff */
[----:B------:R-:W-:Y:S02]  /*2710*/  LEA.HI.X.SX32 R121, R10, R31, 0x1, P6 ;  /* 0x0000001f0a797211 */ /* 0x000fe400030f0eff */
[----:B-1----:R-:W-:-:S03]  /*2720*/  LEA R22, P5, R11, R157, 0x1 ;  /* 0x0000009d0b167211 */ /* 0x002fc600078a08ff */
[----:B------:R0:W-:Y:S01]  /*2730*/  STL.64 [R1+0x48], R120 ;  /* 0x0000487801007387 */ /* 0x0001e20000100a00 */
[----:B------:R-:W-:-:S05]  /*2740*/  LEA.HI.X.SX32 R23, R11, R31, 0x1, P5 ;  /* 0x0000001f0b177211 */ /* 0x000fca00028f0eff */
[----:B------:R1:W-:Y:S01]  /*2750*/  STL.64 [R1+0x40], R22 ;  /* 0x0000401601007387 */ /* 0x0003e20000100a00 */
[----:B0-----:R-:W-:-:S04]  /*2760*/  LEA R120, P6, R12, R157, 0x1 ;  /* 0x0000009d0c787211 */ /* 0x001fc800078c08ff */
[----:B------:R-:W-:Y:S02]  /*2770*/  LEA.HI.X.SX32 R121, R12, R31, 0x1, P6 ;  /* 0x0000001f0c797211 */ /* 0x000fe400030f0eff */
[CC--:B------:R-:W-:Y:S02]  /*2780*/  LEA R10, P6, R14.reuse, R157.reuse, 0x1 ;  /* 0x0000009d0e0a7211 */ /* 0x0c0fe400078c08ff */
[C---:B-1----:R-:W-:Y:S01]  /*2790*/  LEA R22, P5, R13.reuse, R157, 0x1 ;  /* 0x0000009d0d167211 */ /* 0x042fe200078a08ff */
[----:B------:R0:W-:Y:S01]  /*27a0*/  STL.64 [R1+0x38], R120 ;  /* 0x0000387801007387 */ /* 0x0001e20000100a00 */
[-C--:B------:R-:W-:Y:S02]  /*27b0*/  LEA.HI.X.SX32 R11, R14, R31.reuse, 0x1, P6 ;  /* 0x0000001f0e0b7211 */ /* 0x080fe400030f0eff */
[----:B------:R-:W-:-:S03]  /*27c0*/  LEA.HI.X.SX32 R23, R13, R31, 0x1, P5 ;  /* 0x0000001f0d177211 */ /* 0x000fc600028f0eff */
[----:B------:R1:W-:Y:S04]  /*27d0*/  STL.64 [R1+0x28], R10 ;  /* 0x0000280a01007387 */ /* 0x0003e80000100a00 */
[----:B------:R2:W-:Y:S01]  /*27e0*/  STL.64 [R1+0x30], R22 ;  /* 0x0000301601007387 */ /* 0x0005e20000100a00 */
[----:B0-----:R-:W-:-:S04]  /*27f0*/  LEA R120, P5, R15, R157, 0x1 ;  /* 0x0000009d0f787211 */ /* 0x001fc800078a08ff */
[----:B------:R-:W-:Y:S02]  /*2800*/  LEA.HI.X.SX32 R121, R15, R31, 0x1, P5 ;  /* 0x0000001f0f797211 */ /* 0x000fe400028f0eff */
[-C--:B------:R-:W-:Y:S01]  /*2810*/  LEA R12, P5, R17, R157.reuse, 0x1 ;  /* 0x0000009d110c7211 */ /* 0x080fe200078a08ff */
[C---:B-1----:R-:W-:Y:S02]  /*2820*/  IMAD R10, R33.reuse, 0x2, R9 ;  /* 0x00000002210a7824 */ /* 0x042fe400078e0209 */
[----:B------:R-:W-:Y:S01]  /*2830*/  STL.64 [R1+0x20], R120 ;  /* 0x0000207801007387 */ /* 0x000fe20000100a00 */
[C---:B--2---:R-:W-:Y:S01]  /*2840*/  LEA R22, P6, R16.reuse, R157, 0x1 ;  /* 0x0000009d10167211 */ /* 0x044fe200078c08ff */
[----:B------:R-:W-:Y:S01]  /*2850*/  IMAD R11, R33, 0x2, R10 ;  /* 0x00000002210b7824 */ /* 0x000fe200078e020a */
[-C--:B------:R-:W-:Y:S02]  /*2860*/  LEA.HI.X.SX32 R13, R17, R31.reuse, 0x1, P5 ;  /* 0x0000001f110d7211 */ /* 0x080fe400028f0eff */
[----:B------:R-:W-:-:S02]  /*2870*/  LEA.HI.X.SX32 R23, R16, R31, 0x1, P6 ;  /* 0x0000001f10177211 */ /* 0x000fc400030f0eff */
[----:B------:R-:W-:-:S03]  /*2880*/  LEA R14, P5, R19, R157, 0x1 ;  /* 0x0000009d130e7211 */ /* 0x000fc600078a08ff */
[----:B------:R0:W-:Y:S01]  /*2890*/  STL.64 [R1+0x18], R22 ;  /* 0x0000181601007387 */ /* 0x0001e20000100a00 */
[----:B------:R-:W-:Y:S02]  /*28a0*/  LEA.HI.X.SX32 R15, R19, R31, 0x1, P5 ;  /* 0x0000001f130f7211 */ /* 0x000fe400028f0eff */
[C---:B------:R-:W-:Y:S01]  /*28b0*/  LEA R248, P5, R2.reuse, R157, 0x1 ;  /* 0x0000009d02f87211 */ /* 0x040fe200078a08ff */
[----:B------:R1:W-:Y:S03]  /*28c0*/  STL.64 [R1+0x10], R12 ;  /* 0x0000100c01007387 */ /* 0x0003e60000100a00 */
[----:B------:R-:W-:Y:S02]  /*28d0*/  LEA.HI.X.SX32 R249, R2, R31, 0x1, P5 ;  /* 0x0000001f02f97211 */ /* 0x000fe400028f0eff */
[-C--:B------:R-:W-:Y:S02]  /*28e0*/  LEA R230, P5, R6, R157.reuse, 0x1 ;  /* 0x0000009d06e67211 */ /* 0x080fe400078a08ff */
[----:B0-----:R-:W-:-:S02]  /*28f0*/  LEA R22, P6, R18, R157, 0x1 ;  /* 0x0000009d12167211 */ /* 0x001fc400078c08ff */
[-C--:B------:R-:W-:Y:S01]  /*2900*/  LEA.HI.X.SX32 R231, R6, R31.reuse, 0x1, P5 ;  /* 0x0000001f06e77211 */ /* 0x080fe200028f0eff */
[C---:B-1----:R-:W-:Y:S01]  /*2910*/  IMAD R12, R33.reuse, 0x2, R11 ;  /* 0x00000002210c7824 */ /* 0x042fe200078e020b */
[----:B------:R-:W-:Y:S02]  /*2920*/  LEA.HI.X.SX32 R23, R18, R31, 0x1, P6 ;  /* 0x0000001f12177211 */ /* 0x000fe400030f0eff */
[C---:B------:R-:W-:Y:S02]  /*2930*/  LEA R250, P6, R20.reuse, R157, 0x1 ;  /* 0x0000009d14fa7211 */ /* 0x040fe400078c08ff */
[----:B------:R-:W-:Y:S01]  /*2940*/  LEA R13, R33, R12, 0x1 ;  /* 0x0000000c210d7211 */ /* 0x000fe200078e08ff */
[----:B------:R-:W-:Y:S01]  /*2950*/  STL.64 [R1+0x8], R22 ;  /* 0x0000081601007387 */ /* 0x000fe20000100a00 */
[----:B------:R-:W-:Y:S02]  /*2960*/  LEA.HI.X.SX32 R251, R20, R31, 0x1, P6 ;  /* 0x0000001f14fb7211 */ /* 0x000fe400030f0eff */
[-C--:B------:R-:W-:Y:S01]  /*2970*/  LEA R234, P6, R4, R157.reuse, 0x1 ;  /* 0x0000009d04ea7211 */ /* 0x080fe200078c08ff */
[----:B------:R0:W-:Y:S01]  /*2980*/  STL.64 [R1], R14 ;  /* 0x0000000e01007387 */ /* 0x0001e20000100a00 */
[----:B------:R-:W-:-:S02]  /*2990*/  LEA R224, P5, R8, R157, 0x1 ;  /* 0x0000009d08e07211 */ /* 0x000fc400078a08ff */
[----:B------:R-:W-:Y:S02]  /*29a0*/  LEA.HI.X.SX32 R235, R4, R31, 0x1, P6 ;  /* 0x0000001f04eb7211 */ /* 0x000fe400030f0eff */
[C---:B------:R-:W-:Y:S02]  /*29b0*/  LEA R226, P6, R7.reuse, R157, 0x1 ;  /* 0x0000009d07e27211 */ /* 0x040fe400078c08ff */
[-C--:B------:R-:W-:Y:S02]  /*29c0*/  LEA.HI.X.SX32 R225, R8, R31.reuse, 0x1, P5 ;  /* 0x0000001f08e17211 */ /* 0x080fe400028f0eff */
[----:B------:R-:W-:Y:S02]  /*29d0*/  LEA.HI.X.SX32 R227, R7, R31, 0x1, P6 ;  /* 0x0000001f07e37211 */ /* 0x000fe400030f0eff */
[-C--:B------:R-:W-:Y:S01]  /*29e0*/  LEA R222, P6, R9, R157.reuse, 0x1 ;  /* 0x0000009d09de7211 */ /* 0x080fe200078c08ff */
[----:B0-----:R-:W-:Y:S01]  /*29f0*/  IMAD R14, R33, 0x2, R13 ;  /* 0x00000002210e7824 */ /* 0x001fe200078e020d */
[----:B------:R-:W-:-:S02]  /*2a00*/  LEA R218, P5, R10, R157, 0x1 ;  /* 0x0000009d0ada7211 */ /* 0x000fc400078a08ff */
[----:B------:R-:W-:Y:S01]  /*2a10*/  LEA.HI.X.SX32 R223, R9, R31, 0x1, P6 ;  /* 0x0000001f09df7211 */ /* 0x000fe200030f0eff */
[----:B------:R-:W-:Y:S01]  /*2a20*/  IMAD R2, R33, 0x2, R14 ;  /* 0x0000000221027824 */ /* 0x000fe200078e020e */
[----:B------:R-:W-:Y:S02]  /*2a30*/  LEA R214, P6, R11, R157, 0x1 ;  /* 0x0000009d0bd67211 */ /* 0x000fe400078c08ff */
[-C--:B------:R-:W-:Y:S01]  /*2a40*/  LEA.HI.X.SX32 R219, R10, R31.reuse, 0x1, P5 ;  /* 0x0000001f0adb7211 */ /* 0x080fe200028f0eff */
[----:B------:R-:W-:Y:S01]  /*2a50*/  IMAD R4, R33, 0x2, R2 ;  /* 0x0000000221047824 */ /* 0x000fe200078e0202 */
[----:B------:R-:W-:Y:S02]  /*2a60*/  LEA.HI.X.SX32 R215, R11, R31, 0x1, P6 ;  /* 0x0000001f0bd77211 */ /* 0x000fe400030f0eff */
[-C--:B------:R-:W-:Y:S01]  /*2a70*/  LEA R190, P5, R12, R157.reuse, 0x1 ;  /* 0x0000009d0cbe7211 */ /* 0x080fe200078a08ff */
[----:B------:R-:W-:Y:S01]  /*2a80*/  IMAD R6, R33, 0x2, R4 ;  /* 0x0000000221067824 */ /* 0x000fe200078e0204 */
[----:B------:R-:W-:-:S02]  /*2a90*/  LEA R188, P6, R13, R157, 0x1 ;  /* 0x0000009d0dbc7211 */ /* 0x000fc400078c08ff */
[-C--:B------:R-:W-:Y:S02]  /*2aa0*/  LEA.HI.X.SX32 R191, R12, R31.reuse, 0x1, P5 ;  /* 0x0000001f0cbf7211 */ /* 0x080fe400028f0eff */
[----:B------:R-:W-:Y:S02]  /*2ab0*/  LEA R7, R33, R6, 0x1 ;  /* 0x0000000621077211 */ /* 0x000fe400078e08ff */
[----:B------:R-:W-:Y:S02]  /*2ac0*/  LEA.HI.X.SX32 R189, R13, R31, 0x1, P6 ;  /* 0x0000001f0dbd7211 */ /* 0x000fe400030f0eff */
[-C--:B------:R-:W-:Y:S01]  /*2ad0*/  LEA R186, P5, R14, R157.reuse, 0x1 ;  /* 0x0000009d0eba7211 */ /* 0x080fe200078a08ff */
[C---:B------:R-:W-:Y:S01]  /*2ae0*/  IMAD R8, R33.reuse, 0x2, R7 ;  /* 0x0000000221087824 */ /* 0x040fe200078e0207 */
[----:B------:R-:W-:Y:S02]  /*2af0*/  LEA R184, P6, R2, R157, 0x1 ;  /* 0x0000009d02b87211 */ /* 0x000fe400078c08ff */
[-C--:B------:R-:W-:Y:S01]  /*2b00*/  LEA.HI.X.SX32 R187, R14, R31.reuse, 0x1, P5 ;  /* 0x0000001f0ebb7211 */ /* 0x080fe200028f0eff */
[----:B------:R-:W-:Y:S01]  /*2b10*/  IMAD R9, R33, 0x2, R8 ;  /* 0x0000000221097824 */ /* 0x000fe200078e0208 */
[----:B------:R-:W-:-:S02]  /*2b20*/  LEA.HI.X.SX32 R185, R2, R31, 0x1, P6 ;  /* 0x0000001f02b97211 */ /* 0x000fc400030f0eff */
[-C--:B------:R-:W-:Y:S01]  /*2b30*/  LEA R182, P5, R4, R157.reuse, 0x1 ;  /* 0x0000009d04b67211 */ /* 0x080fe200078a08ff */
[C---:B------:R-:W-:Y:S01]  /*2b40*/  IMAD R10, R33.reuse, 0x2, R9 ;  /* 0x00000002210a7824 */ /* 0x040fe200078e0209 */
[----:B------:R-:W-:Y:S02]  /*2b50*/  LEA R180, P6, R6, R157, 0x1 ;  /* 0x0000009d06b47211 */ /* 0x000fe400078c08ff */
[----:B------:R-:W-:Y:S01]  /*2b60*/  LEA.HI.X.SX32 R183, R4, R31, 0x1, P5 ;  /* 0x0000001f04b77211 */ /* 0x000fe200028f0eff */
[----:B------:R-:W-:Y:S01]  /*2b70*/  IMAD R2, R33, 0x2, R10 ;  /* 0x0000000221027824 */ /* 0x000fe200078e020a */
[----:B------:R-:W-:Y:S02]  /*2b80*/  LEA R178, P5, R7, R157, 0x1 ;  /* 0x0000009d07b27211 */ /* 0x000fe400078a08ff */
[----:B------:R-:W-:Y:S02]  /*2b90*/  LEA.HI.X.SX32 R181, R6, R31, 0x1, P6 ;  /* 0x0000001f06b57211 */ /* 0x000fe400030f0eff */
[----:B------:R-:W-:-:S02]  /*2ba0*/  LEA R4, R33, R2, 0x1 ;  /* 0x0000000221047211 */ /* 0x000fc400078e08ff */
[----:B------:R-:W-:Y:S02]  /*2bb0*/  LEA.HI.X.SX32 R179, R7, R31, 0x1, P5 ;  /* 0x0000001f07b37211 */ /* 0x000fe400028f0eff */
[-C--:B------:R-:W-:Y:S01]  /*2bc0*/  LEA R174, P5, R9, R157.reuse, 0x1 ;  /* 0x0000009d09ae7211 */ /* 0x080fe200078a08ff */
[----:B------:R-:W-:Y:S01]  /*2bd0*/  IMAD R6, R33, 0x2, R4 ;  /* 0x0000000221067824 */ /* 0x000fe200078e0204 */
[C---:B------:R-:W-:Y:S02]  /*2be0*/  LEA R176, P6, R8.reuse, R157, 0x1 ;  /* 0x0000009d08b07211 */ /* 0x040fe400078c08ff */
[-C--:B------:R-:W-:Y:S01]  /*2bf0*/  LEA.HI.X.SX32 R175, R9, R31.reuse, 0x1, P5 ;  /* 0x0000001f09af7211 */ /* 0x080fe200028f0eff */
[C---:B------:R-:W-:Y:S01]  /*2c00*/  IMAD R7, R33.reuse, 0x2, R6 ;  /* 0x0000000221077824 */ /* 0x040fe200078e0206 */
[----:B------:R-:W-:Y:S02]  /*2c10*/  LEA.HI.X.SX32 R177, R8, R31, 0x1, P6 ;  /* 0x0000001f08b17211 */ /* 0x000fe400030f0eff */
[-C--:B------:R-:W-:Y:S01]  /*2c20*/  LEA R170, P5, R2, R157.reuse, 0x1 ;  /* 0x0000009d02aa7211 */ /* 0x080fe200078a08ff */
[----:B------:R-:W-:Y:S01]  /*2c30*/  IMAD R8, R33, 0x2, R7 ;  /* 0x0000000221087824 */ /* 0x000fe200078e0207 */
[----:B------:R-:W-:-:S02]  /*2c40*/  LEA R172, P6, R10, R157, 0x1 ;  /* 0x0000009d0aac7211 */ /* 0x000fc400078c08ff */
[-C--:B------:R-:W-:Y:S01]  /*2c50*/  LEA.HI.X.SX32 R171, R2, R31.reuse, 0x1, P5 ;  /* 0x0000001f02ab7211 */ /* 0x080fe200028f0eff */
[----:B------:R-:W-:Y:S01]  /*2c60*/  IMAD R2, R33, 0x2, R8 ;  /* 0x0000000221027824 */ /* 0x000fe200078e0208 */
[----:B------:R-:W-:Y:S02]  /*2c70*/  LEA.HI.X.SX32 R173, R10, R31, 0x1, P6 ;  /* 0x0000001f0aad7211 */ /* 0x000fe400030f0eff */
[-C--:B------:R-:W-:Y:S02]  /*2c80*/  LEA R166, P5, R6, R157.reuse, 0x1 ;  /* 0x0000009d06a67211 */ /* 0x080fe400078a08ff */
[----:B------:R-:W-:Y:S02]  /*2c90*/  LEA R168, P6, R4, R157, 0x1 ;  /* 0x0000009d04a87211 */ /* 0x000fe400078c08ff */
[-C--:B------:R-:W-:Y:S02]  /*2ca0*/  LEA.HI.X.SX32 R167, R6, R31.reuse, 0x1, P5 ;  /* 0x0000001f06a77211 */ /* 0x080fe400028f0eff */
[----:B------:R-:W-:-:S02]  /*2cb0*/  LEA.HI.X.SX32 R169, R4, R31, 0x1, P6 ;  /* 0x0000001f04a97211 */ /* 0x000fc400030f0eff */
[CC--:B------:R-:W-:Y:S02]  /*2cc0*/  LEA R162, P5, R8.reuse, R157.reuse, 0x1 ;  /* 0x0000009d08a27211 */ /* 0x0c0fe400078a08ff */
[----:B------:R-:W-:Y:S02]  /*2cd0*/  LEA R164, P6, R7, R157, 0x1 ;  /* 0x0000009d07a47211 */ /* 0x000fe400078c08ff */
[----:B------:R-:W-:Y:S02]  /*2ce0*/  LEA R4, R33, R2, 0x1 ;  /* 0x0000000221047211 */ /* 0x000fe400078e08ff */
[-C--:B------:R-:W-:Y:S01]  /*2cf0*/  LEA.HI.X.SX32 R163, R8, R31.reuse, 0x1, P5 ;  /* 0x0000001f08a37211 */ /* 0x080fe200028f0eff */
[----:B------:R-:W-:Y:S01]  /*2d00*/  IMAD.MOV.U32 R8, RZ, RZ, -0x800000 ;  /* 0xff800000ff087424 */ /* 0x000fe200078e00ff */
[----:B------:R-:W-:Y:S01]  /*2d10*/  LEA.HI.X.SX32 R165, R7, R31, 0x1, P6 ;  /* 0x0000001f07a57211 */ /* 0x000fe200030f0eff */
[----:B------:R-:W-:Y:S01]  /*2d20*/  IMAD R6, R33, 0x2, R4 ;  /* 0x0000000221067824 */ /* 0x000fe200078e0204 */
[-C--:B------:R-:W-:Y:S01]  /*2d30*/  LEA R158, P5, R4, R157.reuse, 0x1 ;  /* 0x0000009d049e7211 */ /* 0x080fe200078a08ff */
[----:B------:R-:W-:Y:S01]  /*2d40*/  IMAD R7, R193, 0x38, RZ ;  /* 0x00000038c1077824 */ /* 0x000fe200078e02ff */
[----:B------:R-:W-:-:S02]  /*2d50*/  LEA R160, P6, R2, R157, 0x1 ;  /* 0x0000009d02a07211 */ /* 0x000fc400078c08ff */
[----:B------:R-:W-:Y:S02]  /*2d60*/  CS2R R32, SRZ ;  /* 0x0000000000207805 */ /* 0x000fe4000001ff00 */
[-C--:B------:R-:W-:Y:S01]  /*2d70*/  LEA.HI.X.SX32 R159, R4, R31.reuse, 0x1, P5 ;  /* 0x0000001f049f7211 */ /* 0x080fe200028f0eff */
[----:B------:R-:W-:Y:S01]  /*2d80*/  IMAD.MOV.U32 R4, RZ, RZ, -0x800000 ;  /* 0xff800000ff047424 */ /* 0x000fe200078e00ff */
[----:B------:R-:W-:Y:S02]  /*2d90*/  LEA.HI.X.SX32 R161, R2, R31, 0x1, P6 ;  /* 0x0000001f02a17211 */ /* 0x000fe400030f0eff */
[----:B------:R-:W-:Y:S01]  /*2da0*/  IADD3 RZ, P5, R3, R194, RZ ;  /* 0x000000c203ff7210 */ /* 0x000fe20007fbe0ff */
[----:B------:R-:W-:Y:S01]  /*2db0*/  IMAD R3, R193, 0x3a, RZ ;  /* 0x0000003ac1037824 */ /* 0x000fe200078e02ff */
[----:B------:R-:W-:Y:S02]  /*2dc0*/  LEA R156, P6, R6, R157, 0x1 ;  /* 0x0000009d069c7211 */ /* 0x000fe400078c08ff */
[----:B------:R-:W-:-:S02]  /*2dd0*/  LOP3.LUT R9, R5, 0x10, RZ, 0x3c, !PT ;  /* 0x0000001005097812 */ /* 0x000fc400078e3cff */
[----:B------:R-:W-:Y:S01]  /*2de0*/  LEA.HI.X.SX32 R157, R6, R31, 0x1, P6 ;  /* 0x0000001f069d7211 */ /* 0x000fe200030f0eff */
[----:B------:R-:W-:Y:S01]  /*2df0*/  IMAD.MOV.U32 R6, RZ, RZ, 0x3f800000 ;  /* 0x3f800000ff067424 */ /* 0x000fe200078e00ff */
[-C--:B------:R-:W-:Y:S01]  /*2e00*/  IADD3 RZ, P6, R7, R194.reuse, RZ ;  /* 0x000000c207ff7210 */ /* 0x080fe20007fde0ff */
[----:B------:R-:W-:Y:S01]  /*2e10*/  IMAD R7, R193, 0x3c, RZ ;  /* 0x0000003cc1077824 */ /* 0x000fe200078e02ff */
[-C--:B------:R-:W-:Y:S01]  /*2e20*/  IADD3 RZ, P3, R3, R194.reuse, RZ ;  /* 0x000000c203ff7210 */ /* 0x080fe20007f7e0ff */
[----:B------:R-:W-:Y:S01]  /*2e30*/  IMAD R3, R193, 0x3e, RZ ;  /* 0x0000003ec1037824 */ /* 0x000fe200078e02ff */
[----:B------:R-:W-:Y:S02]  /*2e40*/  LOP3.LUT R9, R5, 0x30, RZ, 0x3c, !PT ;  /* 0x0000003005097812 */ /* 0x000fe400078e3cff */
[----:B------:R-:W-:Y:S02]  /*2e50*/  CS2R R30, SRZ ;  /* 0x00000000001e7805 */ /* 0x000fe4000001ff00 */
[----:B------:R-:W-:-:S02]  /*2e60*/  IADD3 RZ, P2, R7, R194, RZ ;  /* 0x000000c207ff7210 */ /* 0x000fc40007f5e0ff */
[----:B------:R-:W-:Y:S02]  /*2e70*/  IADD3 RZ, P1, R3, R194, RZ ;  /* 0x000000c203ff7210 */ /* 0x000fe40007f3e0ff */
[----:B------:R-:W-:Y:S02]  /*2e80*/  CS2R R2, SRZ ;  /* 0x0000000000027805 */ /* 0x000fe4000001ff00 */
[C---:B------:R-:W-:Y:S02]  /*2e90*/  LOP3.LUT R10, R5.reuse, 0x20, RZ, 0x3c, !PT ;  /* 0x00000020050a7812 */ /* 0x040fe400078e3cff */
[C---:B------:R-:W-:Y:S02]  /*2ea0*/  LOP3.LUT R9, R5.reuse, 0x60, RZ, 0x3c, !PT ;  /* 0x0000006005097812 */ /* 0x040fe400078e3cff */
[----:B------:R-:W-:Y:S02]  /*2eb0*/  MOV R7, 0x3f800000 ;  /* 0x3f80000000077802 */ /* 0x000fe40000000f00 */
[----:B------:R-:W-:-:S02]  /*2ec0*/  LOP3.LUT R11, R5, 0x40, RZ, 0x3c, !PT ;  /* 0x00000040050b7812 */ /* 0x000fc400078e3cff */
[C---:B------:R-:W-:Y:S02]  /*2ed0*/  LOP3.LUT R10, R5.reuse, 0x50, RZ, 0x3c, !PT ;  /* 0x00000050050a7812 */ /* 0x040fe400078e3cff */
[----:B------:R-:W-:Y:S02]  /*2ee0*/  LOP3.LUT R9, R5, 0x70, RZ, 0x3c, !PT ;  /* 0x0000007005097812 */ /* 0x000fe400078e3cff */
[-C--:B------:R-:W-:Y:S02]  /*2ef0*/  LEA.HI.X.SX32 R145, R145, R195.reuse, 0x1, P5 ;  /* 0x000000c391917211 */ /* 0x080fe400028f0eff */
[-C--:B------:R-:W-:Y:S02]  /*2f00*/  LEA.HI.X.SX32 R143, R143, R195.reuse, 0x1, P6 ;  /* 0x000000c38f8f7211 */ /* 0x080fe400030f0eff */
[-C--:B------:R-:W-:Y:S02]  /*2f10*/  LEA.HI.X.SX32 R141, R141, R195.reuse, 0x1, P3 ;  /* 0x000000c38d8d7211 */ /* 0x080fe400018f0eff */
[----:B------:R-:W-:-:S02]  /*2f20*/  LEA.HI.X.SX32 R139, R139, R195, 0x1, P2 ;  /* 0x000000c38b8b7211 */ /* 0x000fc400010f0eff */
[----:B------:R-:W-:-:S07]  /*2f30*/  LEA.HI.X.SX32 R137, R137, R195, 0x1, P1 ;  /* 0x000000c389897211 */ /* 0x000fce00008f0eff */
.L_x_1:
[C---:B------:R-:W-:Y:S01]  /*2f40*/  IMAD.SHL.U32 R9, R193.reuse, 0x4, RZ ;  /* 0x00000004c1097824 */ /* 0x040fe200078e00ff */
[-C--:B------:R-:W-:Y:S01]  /*2f50*/  LEA R12, P1, R193, R194.reuse, 0x3 ;  /* 0x000000c2c10c7211 */ /* 0x080fe200078218ff */
[----:B------:R-:W-:Y:S01]  /*2f60*/  IMAD.WIDE R14, R3, 0x2, R194 ;  /* 0x00000002030e7825 */ /* 0x000fe200078e02c2 */
[----:B------:R-:W-:Y:S01]  /*2f70*/  SHF.L.U32 R19, R193, 0x5, RZ ;  /* 0x00000005c1137819 */ /* 0x000fe200000006ff */
[----:B------:R-:W2:Y:S01]  /*2f80*/  LDL.64 R204, [R1+0xc8] ;  /* 0x0000c80001cc7983 */ /* 0x000ea20000100a00 */
[-C--:B------:R-:W-:Y:S01]  /*2f90*/  LEA.HI.X.SX32 R13, R9, R195.reuse, 0x1, P1 ;  /* 0x000000c3090d7211 */ /* 0x080fe200008f0eff */
[C---:B------:R-:W-:Y:S01]  /*2fa0*/  IMAD.SHL.U32 R116, R193.reuse, 0x2, RZ ;  /* 0x00000002c1747824 */ /* 0x040fe200078e00ff */
[CC--:B------:R-:W-:Y:S01]  /*2fb0*/  LEA R108, P0, R193.reuse, R194.reuse, 0x2 ;  /* 0x000000c2c16c7211 */ /* 0x0c0fe200078010ff */
[----:B------:R0:W3:Y:S01]  /*2fc0*/  LDG.E.U16 R9, desc[UR16][R14.64] ;  /* 0x000000100e097981 */ /* 0x0000e2000c1e1500 */
[C---:B------:R-:W-:Y:S01]  /*2fd0*/  IMAD R132, R193.reuse, 0x2e, RZ ;  /* 0x0000002ec1847824 */ /* 0x040fe200078e02ff */
[----:B------:R-:W-:Y:S01]  /*2fe0*/  LEA R10, P2, R193, R194, 0x4 ;  /* 0x000000c2c10a7211 */ /* 0x000fe200078420ff */
[----:B------:R-:W-:Y:S01]  /*2ff0*/  IMAD.WIDE R12, R3, 0x2, R12 ;  /* 0x00000002030c7825 */ /* 0x000fe200078e020c */
[----:B------:R-:W-:Y:S01]  /*3000*/  LEA.HI.X.SX32 R109, R116, R195, 0x1, P0 ;  /* 0x000000c3746d7211 */ /* 0x000fe200000f0eff */
[----:B------:R-:W4:Y:S02]  /*3010*/  LDL.64 R206, [R1+0xd0] ;  /* 0x0000d00001ce7983 */ /* 0x000f240000100a00 */
[----:B------:R-:W-:-:S02]  /*3020*/  IMAD R135, R193, 0x34, RZ ;  /* 0x00000034c1877824 */ /* 0x000fc400078e02ff */
[C---:B------:R-:W-:Y:S01]  /*3030*/  IMAD R192, R193.reuse, 0x38, RZ ;  /* 0x00000038c1c07824 */ /* 0x040fe200078e02ff */
[CC--:B0-----:R-:W-:Y:S01]  /*3040*/  LEA R14, P1, R193.reuse, R194.reuse, 0x6 ;  /* 0x000000c2c10e7211 */ /* 0x0c1fe200078230ff */
[----:B------:R-:W-:Y:S01]  /*3050*/  IMAD.IADD R152, R132, 0x1, R194 ;  /* 0x0000000184987824 */ /* 0x000fe200078e02c2 */
[----:B------:R0:W5:Y:S01]  /*3060*/  LDG.E.U16 R95, desc[UR16][R12.64] ;  /* 0x000000100c5f7981 */ /* 0x000162000c1e1500 */
[----:B------:R-:W-:Y:S01]  /*3070*/  IMAD.SHL.U32 R11, R193, 0x8, RZ ;  /* 0x00000008c10b7824 */ /* 0x000fe200078e00ff */
[-C--:B------:R-:W-:Y:S01]  /*3080*/  LEA.HI.X.SX32 R15, R19, R195.reuse, 0x1, P1 ;  /* 0x000000c3130f7211 */ /* 0x080fe200008f0eff */
[C---:B------:R-:W-:Y:S02]  /*3090*/  IMAD.SHL.U32 R17, R193.reuse, 0x10, RZ ;  /* 0x00000010c1117824 */ /* 0x040fe400078e00ff */
[----:B------:R-:W-:Y:S01]  /*30a0*/  IMAD R196, R193, 0x3a, RZ ;  /* 0x0000003ac1c47824 */ /* 0x000fe200078e02ff */
[-C--:B------:R-:W-:Y:S01]  /*30b0*/  IADD3 R146, R135, R194.reuse, RZ ;  /* 0x000000c287927210 */ /* 0x080fe20007ffe0ff */
[----:B------:R-:W-:Y:S01]  /*30c0*/  IMAD.WIDE R14, R3, 0x2, R14 ;  /* 0x00000002030e7825 */ /* 0x000fe200078e020e */
[----:B------:R-:W-:Y:S01]  /*30d0*/  LEA.HI.X.SX32 R11, R11, R195, 0x1, P2 ;  /* 0x000000c30b0b7211 */ /* 0x000fe200010f0eff */
[----:B------:R-:W4:Y:S01]  /*30e0*/  LDL.64 R212, [R1+0x98] ;  /* 0x0000980001d47983 */ /* 0x000f220000100a00 */
[----:B0-----:R-:W-:Y:S01]  /*30f0*/  LEA R12, P0, R193, R194, 0x5 ;  /* 0x000000c2c10c7211 */ /* 0x001fe200078028ff */
[----:B------:R-:W-:-:S02]  /*3100*/  IMAD.WIDE R20, R3, 0x2, R152 ;  /* 0x0000000203147825 */ /* 0x000fc400078e0298 */
[----:B------:R-:W2:Y:S02]  /*3110*/  LDG.E.U16 R15, desc[UR16][R14.64] ;  /* 0x000000100e0f7981 */ /* 0x000ea4000c1e1500 */
[--C-:B------:R-:W-:Y:S01]  /*3120*/  IMAD.IADD R142, R192, 0x1, R194.reuse ;  /* 0x00000001c08e7824 */ /* 0x100fe200078e02c2 */
[----:B------:R-:W-:Y:S01]  /*3130*/  LEA.HI.X.SX32 R13, R17, R195, 0x1, P0 ;  /* 0x000000c3110d7211 */ /* 0x000fe200000f0eff */
[C---:B------:R-:W-:Y:S02]  /*3140*/  IMAD R127, R193.reuse, 0x30, RZ ;  /* 0x00000030c17f7824 */ /* 0x040fe400078e02ff */
[C---:B------:R-:W-:Y:S02]  /*3150*/  IMAD R134, R193.reuse, 0x2c, RZ ;  /* 0x0000002cc1867824 */ /* 0x040fe400078e02ff */
[C---:B------:R-:W-:Y:S02]  /*3160*/  IMAD R136, R193.reuse, 0x32, RZ ;  /* 0x00000032c1887824 */ /* 0x040fe400078e02ff */
[----:B------:R-:W-:Y:S01]  /*3170*/  IMAD R133, R193, 0x3c, RZ ;  /* 0x0000003cc1857824 */ /* 0x000fe200078e02ff */
[----:B------:R0:W4:Y:S01]  /*3180*/  LDG.E.U16 R14, desc[UR16][R20.64] ;  /* 0x00000010140e7981 */ /* 0x000122000c1e1500 */
[----:B------:R-:W-:-:S02]  /*3190*/  IMAD.IADD R140, R196, 0x1, R194 ;  /* 0x00000001c48c7824 */ /* 0x000fc400078e02c2 */
[----:B------:R-:W-:-:S04]  /*31a0*/  IMAD.WIDE R88, R3, 0x2, R146 ;  /* 0x0000000203587825 */ /* 0x000fc800078e0292 */
[----:B------:R-:W-:Y:S01]  /*31b0*/  IMAD R96, R193, 0x46, RZ ;  /* 0x00000046c1607824 */ /* 0x000fe200078e02ff */
[----:B------:R-:W5:Y:S01]  /*31c0*/  LDG.E.U16 R105, desc[UR16][R88.64] ;  /* 0x0000001058697981 */ /* 0x000f62000c1e1500 */
[----:B------:R-:W-:-:S04]  /*31d0*/  IMAD.WIDE R22, R3, 0x2, R142 ;  /* 0x0000000203167825 */ /* 0x000fc800078e028e */
[----:B------:R-:W-:Y:S01]  /*31e0*/  IMAD R94, R193, 0x14, RZ ;  /* 0x00000014c15e7824 */ /* 0x000fe200078e02ff */
[----:B------:R1:W4:Y:S01]  /*31f0*/  LDG.E.U16 R93, desc[UR16][R22.64] ;  /* 0x00000010165d7981 */ /* 0x000322000c1e1500 */
[----:B------:R-:W-:Y:S02]  /*3200*/  IMAD.IADD R150, R127, 0x1, R194 ;  /* 0x000000017f967824 */ /* 0x000fe400078e02c2 */
[----:B0-----:R-:W-:-:S04]  /*3210*/  IMAD.WIDE R20, R3, 0x2, R140 ;  /* 0x0000000203147825 */ /* 0x001fc800078e028c */
[----:B------:R-:W-:Y:S01]  /*3220*/  IMAD R110, R193, 0x50, RZ ;  /* 0x00000050c16e7824 */ /* 0x000fe200078e02ff */
[----:B------:R0:W4:Y:S01]  /*3230*/  LDG.E.U16 R89, desc[UR16][R20.64] ;  /* 0x0000001014597981 */ /* 0x000122000c1e1500 */
[----:B------:R-:W-:-:S04]  /*3240*/  IMAD.WIDE R10, R3, 0x2, R10 ;  /* 0x00000002030a7825 */ /* 0x000fc800078e020a */
[C---:B------:R-:W-:Y:S02]  /*3250*/  IMAD R98, R193.reuse, 0x2b, RZ ;  /* 0x0000002bc1627824 */ /* 0x040fe400078e02ff */
[----:B------:R-:W-:Y:S01]  /*3260*/  IMAD R118, R193, 0x6a, RZ ;  /* 0x0000006ac1767824 */ /* 0x000fe200078e02ff */
[----:B------:R0:W2:Y:S01]  /*3270*/  LDG.E.U16 R10, desc[UR16][R10.64] ;  /* 0x000000100a0a7981 */ /* 0x0000a2000c1e1500 */
[----:B------:R-:W-:-:S04]  /*3280*/  IMAD.WIDE R12, R3, 0x2, R12 ;  /* 0x00000002030c7825 */ /* 0x000fc800078e020c */
[C---:B------:R-:W-:Y:S02]  /*3290*/  IMAD R120, R193.reuse, 0x62, RZ ;  /* 0x00000062c1787824 */ /* 0x040fe400078e02ff */
[----:B------:R-:W-:Y:S01]  /*32a0*/  IMAD R124, R193, 0x72, RZ ;  /* 0x00000072c17c7824 */ /* 0x000fe200078e02ff */
[----:B------:R-:W5:Y:S01]  /*32b0*/  LDG.E.U16 R12, desc[UR16][R12.64] ;  /* 0x000000100c0c7981 */ /* 0x000f62000c1e1500 */
[----:B------:R-:W-:-:S04]  /*32c0*/  IMAD.WIDE R16, R3, 0x2, R150 ;  /* 0x0000000203107825 */ /* 0x000fc800078e0296 */
[C---:B------:R-:W-:Y:S02]  /*32d0*/  IMAD R122, R193.reuse, 0x76, RZ ;  /* 0x00000076c17a7824 */ /* 0x040fe400078e02ff */
[C---:B------:R-:W-:Y:S02]  /*32e0*/  IMAD R130, R193.reuse, 0x1a, RZ ;  /* 0x0000001ac1827824 */ /* 0x040fe400078e02ff */
[C---:B------:R-:W-:Y:S01]  /*32f0*/  IMAD R128, R193.reuse, 0x16, RZ ;  /* 0x00000016c1807824 */ /* 0x040fe200078e02ff */
[----:B------:R0:W4:Y:S01]  /*3300*/  LDG.E.U16 R13, desc[UR16][R16.64] ;  /* 0x00000010100d7981 */ /* 0x000122000c1e1500 */
[C---:B-1----:R-:W-:Y:S02]  /*3310*/  IMAD R22, R193.reuse, 0x42, RZ ;  /* 0x00000042c1167824 */ /* 0x042fe400078e02ff */
[C---:B0-----:R-:W-:Y:S02]  /*3320*/  IMAD R20, R193.reuse, 0x44, RZ ;  /* 0x00000044c1147824 */ /* 0x041fe400078e02ff */
[C---:B------:R-:W-:Y:S01]  /*3330*/  IMAD R126, R193.reuse, 0x64, RZ ;  /* 0x00000064c17e7824 */ /* 0x040fe200078e02ff */
[-C--:B------:R-:W-:Y:S01]  /*3340*/  IADD3 R22, P0, R22, R194.reuse, RZ ;  /* 0x000000c216167210 */ /* 0x080fe20007f1e0ff */
[----:B------:R-:W-:Y:S01]  /*3350*/  IMAD R11, R193, 0x21, RZ ;  /* 0x00000021c10b7824 */ /* 0x000fe200078e02ff */
[----:B------:R-:W-:Y:S01]  /*3360*/  IADD3 R20, P1, R20, R194, RZ ;  /* 0x000000c214147210 */ /* 0x000fe20007f3e0ff */
[----:B------:R-:W-:Y:S01]  /*3370*/  IMAD.WIDE R108, R3, 0x2, R108 ;  /* 0x00000002036c7825 */ /* 0x000fe200078e026c */
[----:B------:R-:W-:-:S02]  /*3380*/  LOP3.LUT R201, R5, 0x10, RZ, 0x3c, !PT ;  /* 0x0000001005c97812 */ /* 0x000fc400078e3cff */
[----:B------:R-:W-:Y:S01]  /*3390*/  LOP3.LUT R202, R5, 0x20, RZ, 0x3c, !PT ;  /* 0x0000002005ca7812 */ /* 0x000fe200078e3cff */
[----:B------:R-:W-:Y:S01]  /*33a0*/  IMAD R17, R193, 0x22, RZ ;  /* 0x00000022c1117824 */ /* 0x000fe200078e02ff */
[-C--:B------:R-:W-:Y:S01]  /*33b0*/  LEA.HI.X.SX32 R23, R11, R195.reuse, 0x1, P0 ;  /* 0x000000c30b177211 */ /* 0x080fe200000f0eff */
[--C-:B------:R-:W-:Y:S01]  /*33c0*/  IMAD.IADD R154, R134, 0x1, R194.reuse ;  /* 0x00000001869a7824 */ /* 0x100fe200078e02c2 */
[----:B------:R-:W-:Y:S01]  /*33d0*/  IADD3 R116, P2, R116, R194, RZ ;  /* 0x000000c274747210 */ /* 0x000fe20007f5e0ff */
[----:B------:R-:W-:Y:S01]  /*33e0*/  IMAD.IADD R148, R136, 0x1, R194 ;  /* 0x0000000188947824 */ /* 0x000fe200078e02c2 */
[----:B------:R-:W-:Y:S01]  /*33f0*/  LEA.HI.X.SX32 R21, R17, R195, 0x1, P1 ;  /* 0x000000c311157211 */ /* 0x000fe200008f0eff */
[C---:B------:R-:W-:Y:S01]  /*3400*/  IMAD.WIDE R22, R3.reuse, 0x2, R22 ;  /* 0x0000000203167825 */ /* 0x040fe200078e0216 */
[----:B------:R-:W4:Y:S03]  /*3410*/  LDG.E.U16 R108, desc[UR16][R108.64] ;  /* 0x000000106c6c7981 */ /* 0x000f26000c1e1500 */
[C---:B------:R-:W-:Y:S01]  /*3420*/  IMAD.WIDE R18, R3.reuse, 0x2, R154 ;  /* 0x0000000203127825 */ /* 0x040fe200078e029a */
[----:B------:R0:W4:Y:S03]  /*3430*/  LDG.E.U16 R112, desc[UR16][R22.64] ;  /* 0x0000001016707981 */ /* 0x000126000c1e1500 */
[C---:B------:R-:W-:Y:S01]  /*3440*/  IMAD.WIDE R20, R3.reuse, 0x2, R20 ;  /* 0x0000000203147825 */ /* 0x040fe200078e0214 */
[----:B------:R-:W-:Y:S01]  /*3450*/  UMOV UR13, 0x40000040 ;  /* 0x40000040000d7882 */ /* 0x000fe20000000000 */
[----:B------:R1:W4:Y:S02]  /*3460*/  LDG.E.U16 R19, desc[UR16][R18.64] ;  /* 0x0000001012137981 */ /* 0x000324000c1e1500 */
[----:B------:R-:W-:-:S02]  /*3470*/  IMAD.WIDE R90, R3, 0x2, R148 ;  /* 0x00000002035a7825 */ /* 0x000fc400078e0294 */
[----:B------:R1:W4:Y:S02]  /*3480*/  LDG.E.U16 R104, desc[UR16][R20.64] ;  /* 0x0000001014687981 */ /* 0x000324000c1e1500 */
[----:B------:R-:W-:Y:S02]  /*3490*/  IMAD.IADD R138, R133, 0x1, R194 ;  /* 0x00000001858a7824 */ /* 0x000fe400078e02c2 */
[C---:B0-----:R-:W-:Y:S01]  /*34a0*/  IMAD R23, R193.reuse, 0x24, RZ ;  /* 0x00000024c1177824 */ /* 0x041fe200078e02ff */
[----:B------:R0:W4:Y:S01]  /*34b0*/  LDG.E.U16 R113, desc[UR16][R90.64] ;  /* 0x000000105a717981 */ /* 0x000122000c1e1500 */
[----:B------:R-:W-:Y:S01]  /*34c0*/  IMAD R22, R193, 0x48, RZ ;  /* 0x00000048c1167824 */ /* 0x000fe200078e02ff */
[-C--:B------:R-:W-:Y:S01]  /*34d0*/  IADD3 R114, P3, R17, R194.reuse, RZ ;  /* 0x000000c211727210 */ /* 0x080fe20007f7e0ff */
[C---:B-1----:R-:W-:Y:S01]  /*34e0*/  IMAD R18, R193.reuse, 0x11, RZ ;  /* 0x00000011c1127824 */ /* 0x042fe200078e02ff */
[----:B------:R-:W4:Y:S01]  /*34f0*/  LDL.64 R210, [R1+0x60] ;  /* 0x0000600001d27983 */ /* 0x000f220000100a00 */
[C---:B------:R-:W-:Y:S01]  /*3500*/  IMAD R20, R193.reuse, 0x4a, RZ ;  /* 0x0000004ac1147824 */ /* 0x040fe200078e02ff */
[C---:B------:R-:W-:Y:S01]  /*3510*/  LEA.HI.X.SX32 R117, R193.reuse, R195, 0x1, P2 ;  /* 0x000000c3c1757211 */ /* 0x040fe200010f0eff */
[----:B------:R-:W-:Y:S01]  /*3520*/  IMAD R21, R193, 0x12, RZ ;  /* 0x00000012c1157824 */ /* 0x000fe200078e02ff */
[-C--:B------:R-:W-:Y:S01]  /*3530*/  IADD3 R106, P4, R23, R194.reuse, RZ ;  /* 0x000000c2176a7210 */ /* 0x080fe20007f9e0ff */
[----:B------:R-:W4:Y:S01]  /*3540*/  LDL.64 R236, [R1+0x40] ;  /* 0x0000400001ec7983 */ /* 0x000f220000100a00 */
[----:B0-----:R-:W-:Y:S01]  /*3550*/  IMAD.WIDE R90, R3, 0x2, R138 ;  /* 0x00000002035a7825 */ /* 0x001fe200078e028a */
[----:B------:R-:W-:-:S02]  /*3560*/  IADD3 R22, P1, R22, R194, RZ ;  /* 0x000000c216167210 */ /* 0x000fc40007f3e0ff */
[-C--:B------:R-:W-:Y:S01]  /*3570*/  IADD3 R20, P2, R20, R194.reuse, RZ ;  /* 0x000000c214147210 */ /* 0x080fe20007f5e0ff */
[----:B------:R-:W-:Y:S01]  /*3580*/  IMAD R88, R193, 0x25, RZ ;  /* 0x00000025c1587824 */ /* 0x000fe200078e02ff */
[-C--:B------:R-:W-:Y:S01]  /*3590*/  LEA.HI.X.SX32 R115, R18, R195.reuse, 0x1, P3 ;  /* 0x000000c312737211 */ /* 0x080fe200018f0eff */
[----:B------:R-:W4:Y:S01]  /*35a0*/  LDL.64 R238, [R1+0x50] ;  /* 0x0000500001ee7983 */ /* 0x000f220000100a00 */
[-C--:B------:R-:W-:Y:S01]  /*35b0*/  LEA.HI.X.SX32 R107, R21, R195.reuse, 0x1, P4 ;  /* 0x000000c3156b7211 */ /* 0x080fe200020f0eff */
[C---:B------:R-:W-:Y:S02]  /*35c0*/  IMAD R11, R193.reuse, 0x23, RZ ;  /* 0x00000023c10b7824 */ /* 0x040fe400078e02ff */
[----:B------:R0:W4:Y:S01]  /*35d0*/  LDG.E.U16 R18, desc[UR16][R90.64] ;  /* 0x000000105a127981 */ /* 0x000122000c1e1500 */
[----:B------:R-:W-:Y:S01]  /*35e0*/  IMAD R17, R193, 0x9, RZ ;  /* 0x00000009c1117824 */ /* 0x000fe200078e02ff */
[----:B------:R-:W-:Y:S02]  /*35f0*/  LEA.HI.X.SX32 R23, R23, R195, 0x1, P1 ;  /* 0x000000c317177211 */ /* 0x000fe400008f0eff */
[-C--:B------:R-:W-:Y:S01]  /*3600*/  IADD3 R96, P0, R96, R194.reuse, RZ ;  /* 0x000000c260607210 */ /* 0x080fe20007f1e0ff */
[----:B------:R-:W4:Y:S04]  /*3610*/  LDL.64 R216, [R1+0x10] ;  /* 0x0000100001d87983 */ /* 0x000f280000100a00 */
[----:B------:R-:W4:Y:S01]  /*3620*/  LDL.64 R228, [R1+0x20] ;  /* 0x0000200001e47983 */ /* 0x000f220000100a00 */
[----:B0-----:R-:W-:-:S02]  /*3630*/  IADD3 R90, P3, R21, R194, RZ ;  /* 0x000000c2155a7210 */ /* 0x001fc40007f7e0ff */
[-C--:B------:R-:W-:Y:S01]  /*3640*/  LEA.HI.X.SX32 R21, R88, R195.reuse, 0x1, P2 ;  /* 0x000000c358157211 */ /* 0x080fe200010f0eff */
[----:B------:R-:W-:Y:S01]  /*3650*/  IMAD.WIDE R22, R3, 0x2, R22 ;  /* 0x0000000203167825 */ /* 0x000fe200078e0216 */
[-C--:B------:R-:W-:Y:S01]  /*3660*/  LEA.HI.X.SX32 R97, R11, R195.reuse, 0x1, P0 ;  /* 0x000000c30b617211 */ /* 0x080fe200000f0eff */
[----:B------:R-:W4:Y:S01]  /*3670*/  LDL.64 R232, [R1+0x38] ;  /* 0x0000380001e87983 */ /* 0x000f220000100a00 */
[----:B------:R-:W-:Y:S01]  /*3680*/  LEA.HI.X.SX32 R91, R17, R195, 0x1, P3 ;  /* 0x000000c3115b7211 */ /* 0x000fe200018f0eff */
[----:B------:R-:W-:Y:S02]  /*3690*/  IMAD.WIDE R20, R3, 0x2, R20 ;  /* 0x0000000203147825 */ /* 0x000fe400078e0214 */
[----:B------:R0:W4:Y:S02]  /*36a0*/  LDG.E.U16 R92, desc[UR16][R22.64] ;  /* 0x00000010165c7981 */ /* 0x000124000c1e1500 */
[----:B------:R-:W-:Y:S02]  /*36b0*/  IMAD R17, R193, 0x26, RZ ;  /* 0x00000026c1117824 */ /* 0x000fe400078e02ff */
[----:B------:R-:W-:Y:S01]  /*36c0*/  IMAD.WIDE R114, R3, 0x2, R114 ;  /* 0x0000000203727825 */ /* 0x000fe200078e0272 */
[----:B------:R1:W4:Y:S03]  /*36d0*/  LDG.E.U16 R88, desc[UR16][R20.64] ;  /* 0x0000001014587981 */ /* 0x000326000c1e1500 */
[----:B------:R-:W-:Y:S01]  /*36e0*/  IMAD R11, R193, 0x28, RZ ;  /* 0x00000028c10b7824 */ /* 0x000fe200078e02ff */
[----:B------:R-:W4:Y:S01]  /*36f0*/  LDL.64 R220, [R1+0x18] ;  /* 0x0000180001dc7983 */ /* 0x000f220000100a00 */
[----:B------:R-:W-:Y:S01]  /*3700*/  IMAD.WIDE R96, R3, 0x2, R96 ;  /* 0x0000000203607825 */ /* 0x000fe200078e0260 */
[----:B------:R-:W-:-:S03]  /*3710*/  IADD3 R102, P3, R17, R194, RZ ;  /* 0x000000c211667210 */ /* 0x000fc60007f7e0ff */
[----:B------:R-:W-:Y:S01]  /*3720*/  IMAD.WIDE R90, R3, 0x2, R90 ;  /* 0x00000002035a7825 */ /* 0x000fe200078e025a */
[-C--:B0-----:R-:W-:Y:S01]  /*3730*/  IADD3 R22, P2, R94, R194.reuse, RZ ;  /* 0x000000c25e167210 */ /* 0x081fe20007f5e0ff */
[----:B------:R-:W4:Y:S02]  /*3740*/  LDG.E.U16 R114, desc[UR16][R114.64] ;  /* 0x0000001072727981 */ /* 0x000f24000c1e1500 */
[C---:B------:R-:W-:Y:S02]  /*3750*/  IMAD R16, R193.reuse, 0x36, RZ ;  /* 0x00000036c1107824 */ /* 0x040fe400078e02ff */
[C---:B-1----:R-:W-:Y:S02]  /*3760*/  IMAD R21, R193.reuse, 0x13, RZ ;  /* 0x00000013c1157824 */ /* 0x042fe400078e02ff */
[----:B------:R-:W-:Y:S01]  /*3770*/  IMAD R23, R193, 0xa, RZ ;  /* 0x0000000ac1177824 */ /* 0x000fe200078e02ff */
[----:B------:R-:W-:Y:S01]  /*3780*/  IADD3 R20, P4, R11, R194, RZ ;  /* 0x000000c20b147210 */ /* 0x000fe20007f9e0ff */
[----:B------:R-:W-:Y:S01]  /*3790*/  IMAD.IADD R144, R16, 0x1, R194 ;  /* 0x0000000110907824 */ /* 0x000fe200078e02c2 */
[----:B------:R0:W4:Y:S01]  /*37a0*/  LDG.E.U16 R99, desc[UR16][R96.64] ;  /* 0x0000001060637981 */ /* 0x000122000c1e1500 */
[----:B------:R-:W-:-:S03]  /*37b0*/  LEA.HI.X.SX32 R103, R21, R195, 0x1, P3 ;  /* 0x000000c315677211 */ /* 0x000fc600018f0eff */
[----:B------:R1:W4:Y:S01]  /*37c0*/  LDG.E.U16 R115, desc[UR16][R90.64] ;  /* 0x000000105a737981 */ /* 0x000322000c1e1500 */
[----:B------:R-:W-:Y:S01]  /*37d0*/  LEA.HI.X.SX32 R21, R94, R195, 0x1, P4 ;  /* 0x000000c35e157211 */ /* 0x000fe200020f0eff */
[----:B------:R-:W-:-:S04]  /*37e0*/  IMAD.WIDE R100, R3, 0x2, R144 ;  /* 0x0000000203647825 */ /* 0x000fc800078e0290 */
[----:B0-----:R-:W-:Y:S01]  /*37f0*/  IMAD R96, R193, 0x4c, RZ ;  /* 0x0000004cc1607824 */ /* 0x001fe200078e02ff */
[-C--:B-1----:R-:W-:Y:S01]  /*3800*/  IADD3 R90, P1, R23, R194.reuse, RZ ;  /* 0x000000c2175a7210 */ /* 0x082fe20007f3e0ff */
[----:B------:R-:W-:Y:S01]  /*3810*/  IMAD.WIDE R106, R3, 0x2, R106 ;  /* 0x00000002036a7825 */ /* 0x000fe200078e026a */
[-C--:B------:R-:W-:Y:S01]  /*3820*/  LEA.HI.X.SX32 R23, R23, R195.reuse, 0x1, P2 ;  /* 0x000000c317177211 */ /* 0x080fe200010f0eff */
[----:B------:R-:W4:Y:S01]  /*3830*/  LDG.E.U16 R100, desc[UR16][R100.64] ;  /* 0x0000001064647981 */ /* 0x000f22000c1e1500 */
[----:B------:R-:W-:Y:S01]  /*3840*/  IADD3 R96, P0, R96, R194, RZ ;  /* 0x000000c260607210 */ /* 0x000fe20007f1e0ff */
[C---:B------:R-:W-:Y:S02]  /*3850*/  IMAD.WIDE R102, R3.reuse, 0x2, R102 ;  /* 0x0000000203667825 */ /* 0x040fe400078e0266 */
[----:B------:R-:W4:Y:S02]  /*3860*/  LDG.E.U16 R106, desc[UR16][R106.64] ;  /* 0x000000106a6a7981 */ /* 0x000f24000c1e1500 */
[----:B------:R-:W-:Y:S01]  /*3870*/  IMAD.WIDE R22, R3, 0x2, R22 ;  /* 0x0000000203167825 */ /* 0x000fe200078e0216 */
[----:B------:R-:W-:-:S03]  /*3880*/  LEA.HI.X.SX32 R97, R17, R195, 0x1, P0 ;  /* 0x000000c311617211 */ /* 0x000fc600000f0eff */
[----:B------:R-:W-:Y:S01]  /*3890*/  IMAD.WIDE R20, R3, 0x2, R20 ;  /* 0x0000000203147825 */ /* 0x000fe200078e0214 */
[----:B------:R0:W4:Y:S03]  /*38a0*/  LDG.E.U16 R101, desc[UR16][R102.64] ;  /* 0x0000001066657981 */ /* 0x000126000c1e1500 */
[----:B------:R-:W-:Y:S01]  /*38b0*/  IMAD R91, R193, 0x5, RZ ;  /* 0x00000005c15b7824 */ /* 0x000fe200078e02ff */
[----:B------:R1:W4:Y:S01]  /*38c0*/  LDG.E.U16 R107, desc[UR16][R22.64] ;  /* 0x00000010166b7981 */ /* 0x000322000c1e1500 */
[----:B------:R-:W-:-:S03]  /*38d0*/  IMAD.WIDE R96, R3, 0x2, R96 ;  /* 0x0000000203607825 */ /* 0x000fc600078e0260 */
[----:B------:R1:W4:Y:S01]  /*38e0*/  LDG.E.U16 R94, desc[UR16][R20.64] ;  /* 0x00000010145e7981 */ /* 0x000322000c1e1500 */
[----:B0-----:R-:W-:Y:S01]  /*38f0*/  IMAD R102, R193, 0x52, RZ ;  /* 0x00000052c1667824 */ /* 0x001fe200078e02ff */
[----:B------:R-:W-:Y:S02]  /*3900*/  LEA.HI.X.SX32 R91, R91, R195, 0x1, P1 ;  /* 0x000000c35b5b7211 */ /* 0x000fe400008f0eff */
[----:B------:R0:W4:Y:S01]  /*3910*/  LDG.E.U16 R17, desc[UR16][R96.64] ;  /* 0x0000001060117981 */ /* 0x000122000c1e1500 */
[C---:B-1----:R-:W-:Y:S01]  /*3920*/  IMAD R22, R193.reuse, 0x54, RZ ;  /* 0x00000054c1167824 */ /* 0x042fe200078e02ff */
[-C--:B------:R-:W-:Y:S01]  /*3930*/  IADD3 R110, P0, R110, R194.reuse, RZ ;  /* 0x000000c26e6e7210 */ /* 0x080fe20007f1e0ff */
[C---:B------:R-:W-:Y:S02]  /*3940*/  IMAD R23, R193.reuse, 0x2a, RZ ;  /* 0x0000002ac1177824 */ /* 0x040fe400078e02ff */
[C---:B------:R-:W-:Y:S01]  /*3950*/  IMAD R20, R193.reuse, 0x56, RZ ;  /* 0x00000056c1147824 */ /* 0x040fe200078e02ff */
[-C--:B------:R-:W-:Y:S01]  /*3960*/  IADD3 R102, P1, R102, R194.reuse, RZ ;  /* 0x000000c266667210 */ /* 0x080fe20007f3e0ff */
[----:B------:R-:W-:Y:S01]  /*3970*/  IMAD R21, R193, 0x29, RZ ;  /* 0x00000029c1157824 */ /* 0x000fe200078e02ff */
[-C--:B------:R-:W-:Y:S01]  /*3980*/  IADD3 R22, P2, R22, R194.reuse, RZ ;  /* 0x000000c216167210 */ /* 0x080fe20007f5e0ff */
[----:B------:R-:W-:Y:S01]  /*3990*/  IMAD.WIDE R90, R3, 0x2, R90 ;  /* 0x00000002035a7825 */ /* 0x000fe200078e025a */
[----:B------:R-:W-:-:S02]  /*39a0*/  IADD3 R20, P3, R20, R194, RZ ;  /* 0x000000c214147210 */ /* 0x000fc40007f7e0ff */
[-C--:B------:R-:W-:Y:S02]  /*39b0*/  LEA.HI.X.SX32 R111, R11, R195.reuse, 0x1, P0 ;  /* 0x000000c30b6f7211 */ /* 0x080fe400000f0eff */
[----:B0-----:R-:W-:Y:S01]  /*39c0*/  IADD3 R96, P4, R23, R194, RZ ;  /* 0x000000c217607210 */ /* 0x001fe20007f9e0ff */
[----:B------:R0:W4:Y:S01]  /*39d0*/  LDG.E.U16 R91, desc[UR16][R90.64] ;  /* 0x000000105a5b7981 */ /* 0x000122000c1e1500 */
[-C--:B------:R-:W-:Y:S02]  /*39e0*/  LEA.HI.X.SX32 R103, R21, R195.reuse, 0x1, P1 ;  /* 0x000000c315677211 */ /* 0x080fe400008f0eff */
[-C--:B------:R-:W-:Y:S02]  /*39f0*/  LEA.HI.X.SX32 R23, R23, R195.reuse, 0x1, P2 ;  /* 0x000000c317177211 */ /* 0x080fe400010f0eff */
[----:B------:R-:W-:Y:S01]  /*3a00*/  LEA.HI.X.SX32 R21, R98, R195, 0x1, P3 ;  /* 0x000000c362157211 */ /* 0x000fe200018f0eff */
[----:B------:R-:W-:-:S04]  /*3a10*/  IMAD.WIDE R110, R3, 0x2, R110 ;  /* 0x00000002036e7825 */ /* 0x000fc800078e026e */
[----:B------:R-:W-:Y:S01]  /*3a20*/  IMAD.WIDE R102, R3, 0x2, R102 ;  /* 0x0000000203667825 */ /* 0x000fe200078e0266 */
[----:B------:R-:W4:Y:S03]  /*3a30*/  LDG.E.U16 R11, desc[UR16][R110.64] ;  /* 0x000000106e0b7981 */ /* 0x000f26000c1e1500 */
[----:B0-----:R-:W-:Y:S02]  /*3a40*/  IMAD R90, R193, 0x15, RZ ;  /* 0x00000015c15a7824 */ /* 0x001fe400078e02ff */
[----:B------:R-:W-:-:S04]  /*3a50*/  IMAD.WIDE R22, R3, 0x2, R22 ;  /* 0x0000000203167825 */ /* 0x000fc800078e0216 */
[----:B------:R-:W-:Y:S01]  /*3a60*/  IMAD.WIDE R20, R3, 0x2, R20 ;  /* 0x0000000203147825 */ /* 0x000fe200078e0214 */
[----:B------:R-:W4:Y:S01]  /*3a70*/  LDG.E.U16 R111, desc[UR16][R102.64] ;  /* 0x00000010666f7981 */ /* 0x000f22000c1e1500 */
[----:B------:R-:W-:-:S03]  /*3a80*/  LEA.HI.X.SX32 R97, R90, R195, 0x1, P4 ;  /* 0x000000c35a617211 */ /* 0x000fc600020f0eff */
[----:B------:R0:W4:Y:S04]  /*3a90*/  LDG.E.U16 R98, desc[UR16][R20.64] ;  /* 0x0000001014627981 */ /* 0x000128000c1e1500 */
[----:B------:R1:W4:Y:S01]  /*3aa0*/  LDG.E.U16 R103, desc[UR16][R22.64] ;  /* 0x0000001016677981 */ /* 0x000322000c1e1500 */
[----:B------:R-:W-:-:S04]  /*3ab0*/  IMAD.WIDE R96, R3, 0x2, R96 ;  /* 0x0000000203607825 */ /* 0x000fc800078e0260 */
[C---:B0-----:R-:W-:Y:S01]  /*3ac0*/  IMAD R20, R193.reuse, 0x6c, RZ ;  /* 0x0000006cc1147824 */ /* 0x041fe200078e02ff */
[----:B------:R0:W4:Y:S01]  /*3ad0*/  LDG.E.U16 R90, desc[UR16][R96.64] ;  /* 0x00000010605a7981 */ /* 0x000122000c1e1500 */
[C---:B-1----:R-:W-:Y:S02]  /*3ae0*/  IMAD R22, R193.reuse, 0x5a, RZ ;  /* 0x0000005ac1167824 */ /* 0x042fe400078e02ff */
[C---:B------:R-:W-:Y:S01]  /*3af0*/  IMAD R21, R193.reuse, 0x2d, RZ ;  /* 0x0000002dc1157824 */ /* 0x040fe200078e02ff */
[-C--:B------:R-:W-:Y:S02]  /*3b00*/  IADD3 R20, P4, R20, R194.reuse, RZ ;  /* 0x000000c214147210 */ /* 0x080fe40007f9e0ff */
[-C--:B------:R-:W-:Y:S01]  /*3b10*/  IADD3 R22, P0, R22, R194.reuse, RZ ;  /* 0x000000c216167210 */ /* 0x080fe20007f1e0ff */
[C---:B0-----:R-:W-:Y:S01]  /*3b20*/  IMAD R96, R193.reuse, 0x66, RZ ;  /* 0x00000066c1607824 */ /* 0x041fe200078e02ff */
[----:B------:R-:W-:Y:S01]  /*3b30*/  IADD3 R118, P3, R118, R194, RZ ;  /* 0x000000c276767210 */ /* 0x000fe20007f7e0ff */
[----:B------:R-:W-:Y:S01]  /*3b40*/  IMAD R102, R193, 0x35, RZ ;  /* 0x00000035c1667824 */ /* 0x000fe200078e02ff */
[-C--:B------:R-:W-:Y:S01]  /*3b50*/  LEA.HI.X.SX32 R23, R21, R195.reuse, 0x1, P0 ;  /* 0x000000c315177211 */ /* 0x080fe200000f0eff */
[----:B------:R-:W-:Y:S01]  /*3b60*/  IMAD R109, R193, 0x31, RZ ;  /* 0x00000031c16d7824 */ /* 0x000fe200078e02ff */
[----:B------:R-:W-:-:S02]  /*3b70*/  LEA.HI.X.SX32 R21, R16, R195, 0x1, P4 ;  /* 0x000000c310157211 */ /* 0x000fc400020f0eff */
[-C--:B------:R-:W-:Y:S01]  /*3b80*/  IADD3 R120, P1, R120, R194.reuse, RZ ;  /* 0x000000c278787210 */ /* 0x080fe20007f3e0ff */
[----:B------:R-:W-:Y:S01]  /*3b90*/  IMAD R97, R193, 0x33, RZ ;  /* 0x00000033c1617824 */ /* 0x000fe200078e02ff */
[----:B------:R-:W-:Y:S01]  /*3ba0*/  IADD3 R96, P2, R96, R194, RZ ;  /* 0x000000c260607210 */ /* 0x000fe20007f5e0ff */
[----:B------:R-:W-:Y:S01]  /*3bb0*/  IMAD.WIDE R20, R3, 0x2, R20 ;  /* 0x0000000203147825 */ /* 0x000fe200078e0214 */
[-C--:B------:R-:W-:Y:S02]  /*3bc0*/  LEA.HI.X.SX32 R119, R102, R195.reuse, 0x1, P3 ;  /* 0x000000c366777211 */ /* 0x080fe400018f0eff */
[-C--:B------:R-:W-:Y:S01]  /*3bd0*/  LEA.HI.X.SX32 R121, R109, R195.reuse, 0x1, P1 ;  /* 0x000000c36d797211 */ /* 0x080fe200008f0eff */
[----:B------:R-:W-:Y:S01]  /*3be0*/  IMAD.WIDE R116, R3, 0x2, R116 ;  /* 0x0000000203747825 */ /* 0x000fe200078e0274 */
[----:B------:R-:W-:Y:S01]  /*3bf0*/  LEA.HI.X.SX32 R97, R97, R195, 0x1, P2 ;  /* 0x000000c361617211 */ /* 0x000fe200010f0eff */
[----:B------:R0:W4:Y:S02]  /*3c00*/  LDG.E.U16 R16, desc[UR16][R20.64] ;  /* 0x0000001014107981 */ /* 0x000124000c1e1500 */
[----:B------:R-:W-:-:S02]  /*3c10*/  IMAD.WIDE R22, R3, 0x2, R22 ;  /* 0x0000000203167825 */ /* 0x000fc400078e0216 */
[----:B------:R1:W4:Y:S02]  /*3c20*/  LDG.E.U16 R116, desc[UR16][R116.64] ;  /* 0x0000001074747981 */ /* 0x000324000c1e1500 */
[C---:B------:R-:W-:Y:S01]  /*3c30*/  IMAD.WIDE R118, R3.reuse, 0x2, R118 ;  /* 0x0000000203767825 */ /* 0x040fe200078e0276 */
[----:B------:R-:W-:Y:S01]  /*3c40*/  IADD3 R124, P0, R124, R194, RZ ;  /* 0x000000c27c7c7210 */ /* 0x000fe20007f1e0ff */
[----:B------:R-:W4:Y:S02]  /*3c50*/  LDG.E.U16 R23, desc[UR16][R22.64] ;  /* 0x0000001016177981 */ /* 0x000f24000c1e1500 */
[----:B------:R-:W-:-:S04]  /*3c60*/  IMAD.WIDE R120, R3, 0x2, R120 ;  /* 0x0000000203787825 */ /* 0x000fc800078e0278 */
[C---:B0-----:R-:W-:Y:S01]  /*3c70*/  IMAD R20, R193.reuse, 0x7a, RZ ;  /* 0x0000007ac1147824 */ /* 0x041fe200078e02ff */
[----:B------:R0:W4:Y:S01]  /*3c80*/  LDG.E.U16 R110, desc[UR16][R120.64] ;  /* 0x00000010786e7981 */ /* 0x000122000c1e1500 */
[C---:B------:R-:W-:Y:S02]  /*3c90*/  IMAD R109, R193.reuse, 0x6, RZ ;  /* 0x00000006c16d7824 */ /* 0x040fe400078e02ff */
[----:B-1----:R-:W-:Y:S01]  /*3ca0*/  IMAD R117, R193, 0xc, RZ ;  /* 0x0000000cc1757824 */ /* 0x002fe200078e02ff */
[----:B------:R1:W4:Y:S01]  /*3cb0*/  LDG.E.U16 R22, desc[UR16][R118.64] ;  /* 0x0000001076167981 */ /* 0x000322000c1e1500 */
[----:B------:R-:W-:Y:S01]  /*3cc0*/  IMAD.WIDE R96, R3, 0x2, R96 ;  /* 0x0000000203607825 */ /* 0x000fe200078e0260 */
[----:B------:R-:W-:-:S03]  /*3cd0*/  IADD3 R20, P2, R20, R194, RZ ;  /* 0x000000c214147210 */ /* 0x000fc60007f5e0ff */
[C---:B------:R-:W-:Y:S02]  /*3ce0*/  IMAD R21, R193.reuse, 0x39, RZ ;  /* 0x00000039c1157824 */ /* 0x040fe400078e02ff */
[----:B------:R-:W-:Y:S01]  /*3cf0*/  IMAD R102, R193, 0x3d, RZ ;  /* 0x0000003dc1667824 */ /* 0x000fe200078e02ff */
[-C--:B0-----:R-:W-:Y:S01]  /*3d00*/  IADD3 R120, P3, R109, R194.reuse, RZ ;  /* 0x000000c26d787210 */ /* 0x081fe20007f7e0ff */
[----:B------:R0:W4:Y:S01]  /*3d10*/  LDG.E.U16 R97, desc[UR16][R96.64] ;  /* 0x0000001060617981 */ /* 0x000122000c1e1500 */
[----:B-1----:R-:W-:Y:S01]  /*3d20*/  IMAD R119, R193, 0x3, RZ ;  /* 0x00000003c1777824 */ /* 0x002fe200078e02ff */
[----:B------:R-:W-:Y:S02]  /*3d30*/  IADD3 R118, P4, R117, R194, RZ ;  /* 0x000000c275767210 */ /* 0x000fe40007f9e0ff */
[-C--:B------:R-:W-:Y:S02]  /*3d40*/  LEA.HI.X.SX32 R125, R21, R195.reuse, 0x1, P0 ;  /* 0x000000c3157d7211 */ /* 0x080fe400000f0eff */
[----:B------:R-:W-:-:S02]  /*3d50*/  LEA.HI.X.SX32 R21, R102, R195, 0x1, P2 ;  /* 0x000000c366157211 */ /* 0x000fc400010f0eff */
[-C--:B------:R-:W-:Y:S01]  /*3d60*/  LEA.HI.X.SX32 R121, R119, R195.reuse, 0x1, P3 ;  /* 0x000000c377797211 */ /* 0x080fe200018f0eff */
[----:B0-----:R-:W-:Y:S01]  /*3d70*/  IMAD R96, R193, 0x3b, RZ ;  /* 0x0000003bc1607824 */ /* 0x001fe200078e02ff */
[----:B------:R-:W-:Y:S02]  /*3d80*/  IADD3 R122, P1, R122, R194, RZ ;  /* 0x000000c27a7a7210 */ /* 0x000fe40007f3e0ff */
[-C--:B------:R-:W-:Y:S01]  /*3d90*/  LEA.HI.X.SX32 R119, R109, R195.reuse, 0x1, P4 ;  /* 0x000000c36d777211 */ /* 0x080fe200020f0eff */
[----:B------:R-:W-:Y:S01]  /*3da0*/  IMAD.WIDE R20, R3, 0x2, R20 ;  /* 0x0000000203147825 */ /* 0x000fe200078e0214 */
[----:B------:R-:W-:-:S03]  /*3db0*/  LEA.HI.X.SX32 R123, R96, R195, 0x1, P1 ;  /* 0x000000c3607b7211 */ /* 0x000fc600008f0eff */
[C---:B------:R-:W-:Y:S02]  /*3dc0*/  IMAD.WIDE R124, R3.reuse, 0x2, R124 ;  /* 0x00000002037c7825 */ /* 0x040fe400078e027c */
[----:B------:R-:W4:Y:S02]  /*3dd0*/  LDG.E.U16 R21, desc[UR16][R20.64] ;  /* 0x0000001014157981 */ /* 0x000f24000c1e1500 */
[C---:B------:R-:W-:Y:S02]  /*3de0*/  IMAD.WIDE R118, R3.reuse, 0x2, R118 ;  /* 0x0000000203767825 */ /* 0x040fe400078e0276 */
[----:B------:R0:W4:Y:S02]  /*3df0*/  LDG.E.U16 R109, desc[UR16][R124.64] ;  /* 0x000000107c6d7981 */ /* 0x000124000c1e1500 */
[----:B------:R-:W-:-:S04]  /*3e00*/  IMAD.WIDE R120, R3, 0x2, R120 ;  /* 0x0000000203787825 */ /* 0x000fc800078e0278 */
[----:B------:R-:W-:Y:S01]  /*3e10*/  IMAD.WIDE R122, R3, 0x2, R122 ;  /* 0x00000002037a7825 */ /* 0x000fe200078e027a */
[----:B------:R1:W4:Y:S03]  /*3e20*/  LDG.E.U16 R20, desc[UR16][R118.64] ;  /* 0x0000001076147981 */ /* 0x000326000c1e1500 */
[C---:B0-----:R-:W-:Y:S01]  /*3e30*/  IMAD R124, R193.reuse, 0xe, RZ ;  /* 0x0000000ec17c7824 */ /* 0x041fe200078e02ff */
[----:B------:R0:W4:Y:S01]  /*3e40*/  LDG.E.U16 R102, desc[UR16][R120.64] ;  /* 0x0000001078667981 */ /* 0x000122000c1e1500 */
[C---:B------:R-:W-:Y:S01]  /*3e50*/  IMAD R125, R193.reuse, 0xd, RZ ;  /* 0x0000000dc17d7824 */ /* 0x040fe200078e02ff */
[-C--:B------:R-:W-:Y:S02]  /*3e60*/  IADD3 R130, P3, R130, R194.reuse, RZ ;  /* 0x000000c282827210 */ /* 0x080fe40007f7e0ff */
[----:B------:R3:W4:Y:S01]  /*3e70*/  LDG.E.U16 R96, desc[UR16][R122.64] ;  /* 0x000000107a607981 */ /* 0x000722000c1e1500 */
[C---:B-1----:R-:W-:Y:S01]  /*3e80*/  IMAD R118, R193.reuse, 0x1c, RZ ;  /* 0x0000001cc1767824 */ /* 0x042fe200078e02ff */
[----:B------:R-:W-:Y:S01]  /*3e90*/  IADD3 R128, P1, R128, R194, RZ ;  /* 0x000000c280807210 */ /* 0x000fe20007f3e0ff */
[----:B------:R-:W-:-:S02]  /*3ea0*/  IMAD R119, R193, 0xb, RZ ;  /* 0x0000000bc1777824 */ /* 0x000fc400078e02ff */
[C---:B0-----:R-:W-:Y:S01]  /*3eb0*/  IMAD R121, R193.reuse, 0x7, RZ ;  /* 0x00000007c1797824 */ /* 0x041fe200078e02ff */
[-C--:B------:R-:W-:Y:S02]  /*3ec0*/  IADD3 R118, P4, R118, R194.reuse, RZ ;  /* 0x000000c276767210 */ /* 0x080fe40007f9e0ff */
[CC--:B---3--:R-:W-:Y:S01]  /*3ed0*/  IADD3 R122, P0, R124.reuse, R194.reuse, RZ ;  /* 0x000000c27c7a7210 */ /* 0x0c8fe20007f1e0ff */
[----:B------:R-:W-:Y:S01]  /*3ee0*/  IMAD R120, R193, 0x18, RZ ;  /* 0x00000018c1787824 */ /* 0x000fe200078e02ff */
[-C--:B------:R-:W-:Y:S02]  /*3ef0*/  LEA.HI.X.SX32 R131, R125, R195.reuse, 0x1, P3 ;  /* 0x000000c37d837211 */ /* 0x080fe400018f0eff */
[-C--:B------:R-:W-:Y:S02]  /*3f00*/  LEA.HI.X.SX32 R123, R121, R195.reuse, 0x1, P0 ;  /* 0x000000c3797b7211 */ /* 0x080fe400000f0eff */
[-C--:B------:R-:W-:Y:S02]  /*3f10*/  LEA.HI.X.SX32 R129, R119, R195.reuse, 0x1, P1 ;  /* 0x000000c377817211 */ /* 0x080fe400008f0eff */
[----:B------:R-:W-:Y:S01]  /*3f20*/  LEA.HI.X.SX32 R119, R124, R195, 0x1, P4 ;  /* 0x000000c37c777211 */ /* 0x000fe200020f0eff */
[----:B------:R-:W-:Y:S01]  /*3f30*/  IMAD.WIDE R130, R3, 0x2, R130 ;  /* 0x0000000203827825 */ /* 0x000fe200078e0282 */
[----:B------:R-:W-:-:S03]  /*3f40*/  IADD3 R120, P2, R120, R194, RZ ;  /* 0x000000c278787210 */ /* 0x000fc60007f5e0ff */
[----:B------:R-:W-:Y:S01]  /*3f50*/  IMAD.WIDE R122, R3, 0x2, R122 ;  /* 0x00000002037a7825 */ /* 0x000fe200078e027a */
[----:B------:R-:W-:Y:S01]  /*3f60*/  LEA.HI.X.SX32 R121, R117, R195, 0x1, P2 ;  /* 0x000000c375797211 */ /* 0x000fe200010f0eff */
[----:B------:R-:W3:Y:S02]  /*3f70*/  LDG.E.U16 R130, desc[UR16][R130.64] ;  /* 0x0000001082827981 */ /* 0x000ee4000c1e1500 */
[----:B------:R-:W-:Y:S02]  /*3f80*/  IMAD.WIDE R118, R3, 0x2, R118 ;  /* 0x0000000203767825 */ /* 0x000fe400078e0276 */
[----:B------:R0:W3:Y:S02]  /*3f90*/  LDG.E.U16 R117, desc[UR16][R122.64] ;  /* 0x000000107a757981 */ /* 0x0000e4000c1e1500 */
[----:B------:R-:W-:Y:S02]  /*3fa0*/  IMAD R124, R193, 0x70, RZ ;  /* 0x00000070c17c7824 */ /* 0x000fe400078e02ff */
[----:B------:R-:W-:Y:S01]  /*3fb0*/  IMAD.WIDE R128, R3, 0x2, R128 ;  /* 0x0000000203807825 */ /* 0x000fe200078e0280 */
[----:B------:R1:W3:Y:S03]  /*3fc0*/  LDG.E.U16 R131, desc[UR16][R118.64] ;  /* 0x0000001076837981 */ /* 0x0002e6000c1e1500 */
[----:B0-----:R-:W-:-:S02]  /*3fd0*/  IMAD R122, R193, 0x1e, RZ ;  /* 0x0000001ec17a7824 */ /* 0x001fc400078e02ff */
[----:B------:R-:W-:Y:S01]  /*3fe0*/  IMAD.WIDE R120, R3, 0x2, R120 ;  /* 0x0000000203787825 */ /* 0x000fe200078e0278 */
[-C--:B------:R-:W-:Y:S01]  /*3ff0*/  IADD3 R124, P2, R124, R194.reuse, RZ ;  /* 0x000000c27c7c7210 */ /* 0x080fe20007f5e0ff */
[----:B------:R-:W3:Y:S02]  /*4000*/  LDG.E.U16 R128, desc[UR16][R128.64] ;  /* 0x0000001080807981 */ /* 0x000ee4000c1e1500 */
[C---:B-1----:R-:W-:Y:S01]  /*4010*/  IMAD R118, R193.reuse, 0x60, RZ ;  /* 0x00000060c1767824 */ /* 0x042fe200078e02ff */
[----:B------:R-:W-:Y:S01]  /*4020*/  IADD3 R122, P4, R122, R194, RZ ;  /* 0x000000c27a7a7210 */ /* 0x000fe20007f9e0ff */
[----:B------:R-:W-:-:S03]  /*4030*/  IMAD R119, R193, 0xf, RZ ;  /* 0x0000000fc1777824 */ /* 0x000fc600078e02ff */
[-C--:B------:R-:W-:Y:S02]  /*4040*/  IADD3 R118, P0, R118, R194.reuse, RZ ;  /* 0x000000c276767210 */ /* 0x080fe40007f1e0ff */
[-C--:B------:R-:W-:Y:S01]  /*4050*/  LEA.HI.X.SX32 R123, R119, R195.reuse, 0x1, P4 ;  /* 0x000000c3777b7211 */ /* 0x080fe200020f0eff */
[----:B------:R0:W3:Y:S01]  /*4060*/  LDG.E.U16 R129, desc[UR16][R120.64] ;  /* 0x0000001078817981 */ /* 0x0000e2000c1e1500 */
[-C--:B------:R-:W-:Y:S02]  /*4070*/  LEA.HI.X.SX32 R119, R127, R195.reuse, 0x1, P0 ;  /* 0x000000c37f777211 */ /* 0x080fe400000f0eff */
[----:B------:R-:W-:Y:S01]  /*4080*/  LEA.HI.X.SX32 R125, R192, R195, 0x1, P2 ;  /* 0x000000c3c07d7211 */ /* 0x000fe200010f0eff */
[----:B0-----:R-:W-:Y:S02]  /*4090*/  IMAD R120, R193, 0x74, RZ ;  /* 0x00000074c1787824 */ /* 0x001fe400078e02ff */
[----:B------:R-:W-:Y:S01]  /*40a0*/  IMAD.WIDE R118, R3, 0x2, R118 ;  /* 0x0000000203767825 */ /* 0x000fe200078e0276 */
[----:B------:R-:W-:-:S02]  /*40b0*/  IADD3 R126, P1, R126, R194, RZ ;  /* 0x000000c27e7e7210 */ /* 0x000fc40007f3e0ff */
[----:B------:R-:W-:Y:S01]  /*40c0*/  IADD3 R120, P3, R120, R194, RZ ;  /* 0x000000c278787210 */ /* 0x000fe20007f7e0ff */
[C---:B------:R-:W-:Y:S01]  /*40d0*/  IMAD.WIDE R124, R3.reuse, 0x2, R124 ;  /* 0x00000002037c7825 */ /* 0x040fe200078e027c */
[-C--:B------:R-:W-:Y:S02]  /*40e0*/  LEA.HI.X.SX32 R127, R136, R195.reuse, 0x1, P1 ;  /* 0x000000c3887f7211 */ /* 0x080fe400008f0eff */
[----:B------:R-:W-:Y:S02]  /*40f0*/  LEA.HI.X.SX32 R121, R196, R195, 0x1, P3 ;  /* 0x000000c3c4797211 */ /* 0x000fe400018f0eff */
[----:B------:R0:W3:Y:S04]  /*4100*/  LDG.E.U16 R196, desc[UR16][R118.64] ;  /* 0x0000001076c47981 */ /* 0x0000e8000c1e1500 */
[----:B------:R1:W3:Y:S01]  /*4110*/  LDG.E.U16 R198, desc[UR16][R124.64] ;  /* 0x000000107cc67981 */ /* 0x0002e2000c1e1500 */
[----:B------:R-:W-:-:S04]  /*4120*/  IMAD.WIDE R126, R3, 0x2, R126 ;  /* 0x00000002037e7825 */ /* 0x000fc800078e027e */
[----:B------:R-:W-:Y:S01]  /*4130*/  IMAD.WIDE R120, R3, 0x2, R120 ;  /* 0x0000000203787825 */ /* 0x000fe200078e0278 */
[----:B------:R2:W3:Y:S03]  /*4140*/  LDG.E.U16 R197, desc[UR16][R126.64] ;  /* 0x000000107ec57981 */ /* 0x0004e6000c1e1500 */
[C---:B0-----:R-:W-:Y:S01]  /*4150*/  IMAD R118, R193.reuse, 0x58, RZ ;  /* 0x00000058c1767824 */ /* 0x041fe200078e02ff */
[----:B------:R-:W3:Y:S01]  /*4160*/  LDG.E.U16 R199, desc[UR16][R120.64] ;  /* 0x0000001078c77981 */ /* 0x000ee2000c1e1500 */
[----:B-1----:R-:W-:Y:S02]  /*4170*/  IMAD R124, R193, 0x78, RZ ;  /* 0x00000078c17c7824 */ /* 0x002fe400078e02ff */
[----:B------:R-:W-:-:S04]  /*4180*/  IMAD.WIDE R122, R3, 0x2, R122 ;  /* 0x00000002037a7825 */ /* 0x000fc800078e027a */
[----:B--2---:R-:W-:Y:S01]  /*4190*/  IMAD R126, R193, 0x68, RZ ;  /* 0x00000068c17e7824 */ /* 0x004fe200078e02ff */
[-C--:B------:R-:W-:Y:S01]  /*41a0*/  IADD3 R118, P0, R118, R194.reuse, RZ ;  /* 0x000000c276767210 */ /* 0x080fe20007f1e0ff */
[----:B------:R0:W2:Y:S01]  /*41b0*/  LDG.E.U16 R192, desc[UR16][R122.64] ;  /* 0x000000107ac07981 */ /* 0x0000a2000c1e1500 */
[-C--:B------:R-:W-:Y:S02]  /*41c0*/  IADD3 R124, P3, R124, R194.reuse, RZ ;  /* 0x000000c27c7c7210 */ /* 0x080fe40007f7e0ff */
[----:B------:R-:W-:Y:S02]  /*41d0*/  IADD3 R126, P2, R126, R194, RZ ;  /* 0x000000c27e7e7210 */ /* 0x000fe40007f5e0ff */
[-C--:B------:R-:W-:Y:S02]  /*41e0*/  LEA.HI.X.SX32 R119, R134, R195.reuse, 0x1, P0 ;  /* 0x000000c386777211 */ /* 0x080fe400000f0eff */
[-C--:B------:R-:W-:Y:S01]  /*41f0*/  LEA.HI.X.SX32 R127, R135, R195.reuse, 0x1, P2 ;  /* 0x000000c3877f7211 */ /* 0x080fe200010f0eff */
[----:B0-----:R-:W-:Y:S01]  /*4200*/  IMAD R122, R193, 0x5c, RZ ;  /* 0x0000005cc17a7824 */ /* 0x001fe200078e02ff */
[----:B------:R-:W-:Y:S01]  /*4210*/  LEA.HI.X.SX32 R125, R133, R195, 0x1, P3 ;  /* 0x000000c3857d7211 */ /* 0x000fe200018f0eff */
[----:B------:R-:W-:-:S03]  /*4220*/  IMAD.WIDE R118, R3, 0x2, R118 ;  /* 0x0000000203767825 */ /* 0x000fc600078e0276 */
[----:B------:R-:W-:Y:S01]  /*4230*/  IADD3 R122, P1, R122, R194, RZ ;  /* 0x000000c27a7a7210 */ /* 0x000fe20007f3e0ff */
[----:B------:R-:W-:-:S04]  /*4240*/  IMAD.WIDE R126, R3, 0x2, R126 ;  /* 0x00000002037e7825 */ /* 0x000fc800078e027e */
[----:B------:R-:W-:Y:S01]  /*4250*/  IMAD.WIDE R124, R3, 0x2, R124 ;  /* 0x00000002037c7825 */ /* 0x000fe200078e027c */
[----:B------:R-:W-:Y:S01]  /*4260*/  LEA.HI.X.SX32 R123, R132, R195, 0x1, P1 ;  /* 0x000000c3847b7211 */ /* 0x000fe200008f0eff */
[----:B------:R-:W2:Y:S02]  /*4270*/  LDG.E.U16 R134, desc[UR16][R126.64] ;  /* 0x000000107e867981 */ /* 0x000ea4000c1e1500 */
[C---:B------:R-:W-:Y:S02]  /*4280*/  IMAD R120, R193.reuse, 0x7c, RZ ;  /* 0x0000007cc1787824 */ /* 0x040fe400078e02ff */
[----:B------:R-:W2:Y:S01]  /*4290*/  LDG.E.U16 R132, desc[UR16][R118.64] ;  /* 0x0000001076847981 */ /* 0x000ea2000c1e1500 */
[----:B------:R-:W-:-:S03]  /*42a0*/  IMAD R136, R193, 0x3e, RZ ;  /* 0x0000003ec1887824 */ /* 0x000fc600078e02ff */
[----:B------:R0:W2:Y:S01]  /*42b0*/  LDG.E.U16 R135, desc[UR16][R124.64] ;  /* 0x000000107c877981 */ /* 0x0000a2000c1e1500 */
[----:B------:R-:W-:Y:S01]  /*42c0*/  IADD3 R120, P4, R120, R194, RZ ;  /* 0x000000c278787210 */ /* 0x000fe20007f9e0ff */
[----:B------:R-:W-:-:S03]  /*42d0*/  IMAD.WIDE R122, R3, 0x2, R122 ;  /* 0x00000002037a7825 */ /* 0x000fc600078e027a */
[----:B------:R-:W-:Y:S02]  /*42e0*/  LEA.HI.X.SX32 R121, R136, R195, 0x1, P4 ;  /* 0x000000c388797211 */ /* 0x000fe400020f0eff */
[----:B------:R-:W2:Y:S01]  /*42f0*/  LDG.E.U16 R133, desc[UR16][R122.64] ;  /* 0x000000107a857981 */ /* 0x000ea2000c1e1500 */
[----:B------:R-:W-:-:S05]  /*4300*/  IMAD.WIDE R120, R3, 0x2, R120 ;  /* 0x0000000203787825 */ /* 0x000fca00078e0278 */
[----:B------:R1:W2:Y:S01]  /*4310*/  LDG.E.U16 R200, desc[UR16][R120.64] ;  /* 0x0000001078c87981 */ /* 0x0002a2000c1e1500 */
[C---:B0-----:R-:W-:Y:S02]  /*4320*/  IMAD R124, R193.reuse, 0x4e, RZ ;  /* 0x0000004ec17c7824 */ /* 0x041fe400078e02ff */
[C---:B------:R-:W-:Y:S02]  /*4330*/  IMAD R126, R193.reuse, 0x5e, RZ ;  /* 0x0000005ec17e7824 */ /* 0x040fe400078e02ff */
[C---:B------:R-:W-:Y:S01]  /*4340*/  IMAD R118, R193.reuse, 0x6e, RZ ;  /* 0x0000006ec1767824 */ /* 0x040fe200078e02ff */
[-C--:B------:R-:W-:Y:S01]  /*4350*/  IADD3 R124, P0, R124, R194.reuse, RZ ;  /* 0x000000c27c7c7210 */ /* 0x080fe20007f1e0ff */
[C---:B------:R-:W-:Y:S02]  /*4360*/  IMAD R119, R193.reuse, 0x27, RZ ;  /* 0x00000027c1777824 */ /* 0x040fe400078e02ff */
[C---:B-1----:R-:W-:Y:S01]  /*4370*/  IMAD R120, R193.reuse, 0x7e, RZ ;  /* 0x0000007ec1787824 */ /* 0x042fe200078e02ff */
[-C--:B------:R-:W-:Y:S01]  /*4380*/  IADD3 R126, P1, R126, R194.reuse, RZ ;  /* 0x000000c27e7e7210 */ /* 0x080fe20007f3e0ff */
[C---:B------:R-:W-:Y:S01]  /*4390*/  IMAD R121, R193.reuse, 0x2f, RZ ;  /* 0x0000002fc1797824 */ /* 0x040fe200078e02ff */
[-C--:B------:R-:W-:Y:S01]  /*43a0*/  IADD3 R118, P2, R118, R194.reuse, RZ ;  /* 0x000000c276767210 */ /* 0x080fe20007f5e0ff */
[C---:B------:R-:W-:Y:S01]  /*43b0*/  IMAD R122, R193.reuse, 0x37, RZ ;  /* 0x00000037c17a7824 */ /* 0x040fe200078e02ff */
[----:B------:R-:W-:Y:S01]  /*43c0*/  IADD3 R120, P3, R120, R194, RZ ;  /* 0x000000c278787210 */ /* 0x000fe20007f7e0ff */
[----:B------:R-:W-:Y:S01]  /*43d0*/  IMAD R123, R193, 0x3f, RZ ;  /* 0x0000003fc17b7824 */ /* 0x000fe200078e02ff */
[----:B------:R-:W-:-:S02]  /*43e0*/  LEA.HI.X.SX32 R125, R119, R195, 0x1, P0 ;  /* 0x000000c3777d7211 */ /* 0x000fc400000f0eff */
[-C--:B------:R-:W-:Y:S02]  /*43f0*/  LEA.HI.X.SX32 R127, R121, R195.reuse, 0x1, P1 ;  /* 0x000000c3797f7211 */ /* 0x080fe400008f0eff */
[----:B------:R-:W-:Y:S02]  /*4400*/  IADD3 R136, R136, R194, RZ ;  /* 0x000000c288887210 */ /* 0x000fe40007ffe0ff */
[-C--:B------:R-:W-:Y:S02]  /*4410*/  LEA.HI.X.SX32 R119, R122, R195.reuse, 0x1, P2 ;  /* 0x000000c37a777211 */ /* 0x080fe400010f0eff */
[----:B------:R-:W-:Y:S01]  /*4420*/  LEA.HI.X.SX32 R121, R123, R195, 0x1, P3 ;  /* 0x000000c37b797211 */ /* 0x000fe200018f0eff */
[----:B------:R-:W-:-:S04]  /*4430*/  IMAD.WIDE R122, R3, 0x2, R136 ;  /* 0x00000002037a7825 */ /* 0x000fc800078e0288 */
[C---:B------:R-:W-:Y:S02]  /*4440*/  IMAD.WIDE R124, R3.reuse, 0x2, R124 ;  /* 0x00000002037c7825 */ /* 0x040fe400078e027c */
[----:B------:R-:W2:Y:S02]  /*4450*/  LDG.E.U16 R122, desc[UR16][R122.64] ;  /* 0x000000107a7a7981 */ /* 0x000ea4000c1e1500 */
[C---:B------:R-:W-:Y:S02]  /*4460*/  IMAD.WIDE R126, R3.reuse, 0x2, R126 ;  /* 0x00000002037e7825 */ /* 0x040fe400078e027e */
[----:B------:R-:W2:Y:S02]  /*4470*/  LDG.E.U16 R124, desc[UR16][R124.64] ;  /* 0x000000107c7c7981 */ /* 0x000ea4000c1e1500 */
[C---:B------:R-:W-:Y:S02]  /*4480*/  IMAD.WIDE R118, R3.reuse, 0x2, R118 ;  /* 0x0000000203767825 */ /* 0x040fe400078e0276 */
[----:B------:R-:W2:Y:S02]  /*4490*/  LDG.E.U16 R126, desc[UR16][R126.64] ;  /* 0x000000107e7e7981 */ /* 0x000ea4000c1e1500 */
[----:B------:R-:W-:-:S02]  /*44a0*/  IMAD.WIDE R120, R3, 0x2, R120 ;  /* 0x0000000203787825 */ /* 0x000fc400078e0278 */
[----:B------:R-:W2:Y:S04]  /*44b0*/  LDG.E.U16 R118, desc[UR16][R118.64] ;  /* 0x0000001076767981 */ /* 0x000ea8000c1e1500 */
[----:B------:R-:W2:Y:S01]  /*44c0*/  LDG.E.U16 R120, desc[UR16][R120.64] ;  /* 0x0000001078787981 */ /* 0x000ea2000c1e1500 */
[----:B------:R-:W-:Y:S06]  /*44d0*/  BAR.SYNC.DEFER_BLOCKING 0x0 ;  /* 0x0000000000007b1d */ /* 0x000fec0000010000 */
[----:B------:R0:W-:Y:S04]  /*44e0*/  STS.U16 [R5+UR7+0x4000], R9 ;  /* 0x0040000905007988 */ /* 0x0001e80008000407 */
[----:B------:R-:W-:Y:S04]  /*44f0*/  STS.U16 [R5+UR7+0x4400], R10 ;  /* 0x0044000a05007988 */ /* 0x000fe80008000407 */
[----:B-----5:R-:W-:Y:S04]  /*4500*/  STS.U16 [R5+UR7+0x4800], R12 ;  /* 0x0048000c05007988 */ /* 0x020fe80008000407 */
[----:B----4-:R1:W-:Y:S04]  /*4510*/  STS.U16 [R5+UR7+0x4c00], R13 ;  /* 0x004c000d05007988 */ /* 0x0103e80008000407 */
[----:B------:R-:W-:Y:S04]  /*4520*/  STS.U16 [R5+UR7+0x5000], R15 ;  /* 0x0050000f05007988 */ /* 0x000fe80008000407 */
[----:B------:R4:W-:Y:S01]  /*4530*/  STS.U16 [R5+UR7+0x5400], R11 ;  /* 0x0054000b05007988 */ /* 0x0009e20008000407 */
[----:B0-----:R-:W-:-:S03]  /*4540*/  LOP3.LUT R9, R5, 0x60, RZ, 0x3c, !PT ;  /* 0x0000006005097812 */ /* 0x001fc600078e3cff */
[----:B-1----:R-:W5:Y:S04]  /*4550*/  LDL.64 R12, [R1+0x120] ;  /* 0x00012000010c7983 */ /* 0x002f680000100a00 */
[----:B----4-:R-:W4:Y:S04]  /*4560*/  LDL.64 R10, [R1+0x100] ;  /* 0x00010000010a7983 */ /* 0x010f280000100a00 */
[----:B---3--:R-:W-:Y:S04]  /*4570*/  STS.U16 [R5+UR7+0x5800], R196 ;  /* 0x005800c405007988 */ /* 0x008fe80008000407 */
        /* <DEDUP_REMOVED lines=10> */
[----:B------:R-:W-:Y:S01]  /*4620*/  STS.U16 [R202+UR7+0x4500], R107 ;  /* 0x0045006bca007988 */ /* 0x000fe20008000407 */
[----:B0-----:R-:W-:-:S03]  /*4630*/  LOP3.LUT R201, R5, 0x30, RZ, 0x3c, !PT ;  /* 0x0000003005c97812 */ /* 0x001fc600078e3cff */
        /* <DEDUP_REMOVED lines=21> */
[----:B--2---:R-:W-:Y:S04]  /*4790*/  STS.U16 [R202+UR7+0x5600], R132 ;  /* 0x00560084ca007988 */ /* 0x004fe80008000407 */
        /* <DEDUP_REMOVED lines=18> */
[----:B0-----:R-:W2:Y:S04]  /*48c0*/  LDL.64 R22, [R1+0xf0] ;  /* 0x0000f00001167983 */ /* 0x001ea80000100a00 */
[----:B------:R-:W3:Y:S01]  /*48d0*/  LDL.64 R134, [R1+0x118] ;  /* 0x0001180001867983 */ /* 0x000ee20000100a00 */
[----:B-1----:R-:W-:-:S03]  /*48e0*/  LOP3.LUT R9, R5, 0x70, RZ, 0x3c, !PT ;  /* 0x0000007005097812 */ /* 0x002fc600078e3cff */
[----:B------:R-:W4:Y:S04]  /*48f0*/  LDL.64 R132, [R1+0x110] ;  /* 0x0001100001847983 */ /* 0x000f280000100a00 */
[----:B------:R-:W-:Y:S04]  /*4900*/  STS.U16 [R9+UR7+0x4380], R117 ;  /* 0x0043807509007988 */ /* 0x000fe80008000407 */
[----:B------:R-:W-:Y:S04]  /*4910*/  STS.U16 [R9+UR7+0x4780], R192 ;  /* 0x004780c009007988 */ /* 0x000fe80008000407 */
[----:B------:R0:W-:Y:S04]  /*4920*/  STS.U16 [R9+UR7+0x4b80], R14 ;  /* 0x004b800e09007988 */ /* 0x0001e80008000407 */
[----:B------:R-:W4:Y:S04]  /*4930*/  LDL.64 R128, [R1+0x108] ;  /* 0x0001080001807983 */ /* 0x000f280000100a00 */
[----:B------:R-:W4:Y:S04]  /*4940*/  LDL.64 R16, [R1+0xe8] ;  /* 0x0000e80001107983 */ /* 0x000f280000100a00 */
[----:B0-----:R-:W3:Y:S04]  /*4950*/  LDL.64 R14, [R1+0xe0] ;  /* 0x0000e000010e7983 */ /* 0x001ee80000100a00 */
[----:B------:R-:W4:Y:S04]  /*4960*/  LDL.64 R130, [R1+0xd8] ;  /* 0x0000d80001827983 */ /* 0x000f280000100a00 */
[----:B------:R-:W-:Y:S04]  /*4970*/  STS.U16 [R9+UR7+0x4f80], R122 ;  /* 0x004f807a09007988 */ /* 0x000fe80008000407 */
[----:B------:R-:W-:Y:S04]  /*4980*/  STS.U16 [R9+UR7+0x5380], R124 ;  /* 0x0053807c09007988 */ /* 0x000fe80008000407 */
[----:B------:R0:W-:Y:S04]  /*4990*/  STS.U16 [R9+UR7+0x5780], R126 ;  /* 0x0057807e09007988 */ /* 0x0001e80008000407 */
[----:B------:R-:W-:Y:S04]  /*49a0*/  STS.U16 [R9+UR7+0x5b80], R118 ;  /* 0x005b807609007988 */ /* 0x000fe80008000407 */
[----:B------:R1:W-:Y:S01]  /*49b0*/  STS.U16 [R9+UR7+0x5f80], R120 ;  /* 0x005f807809007988 */ /* 0x0003e20008000407 */
[----:B------:R5:W-:Y:S06]  /*49c0*/  MEMBAR.ALL.CTA ;  /* 0x0000000000007992 */ /* 0x000bec0000008000 */
[----:B-----5:R-:W5:Y:S04]  /*49d0*/  FENCE.VIEW.ASYNC.S ;  /* 0x00000000000073c6 */ /* 0x020f680000000000 */
[----:B------:R-:W4:Y:S04]  /*49e0*/  LDL.64 R18, [R1+0xf8] ;  /* 0x0000f80001127983 */ /* 0x000f280000100a00 */
[----:B------:R-:W4:Y:S04]  /*49f0*/  LDL.64 R20, [R1+0xb8] ;  /* 0x0000b80001147983 */ /* 0x000f280000100a00 */
[----:B------:R-:W4:Y:S01]  /*4a00*/  LDL.64 R202, [R1+0x90] ;  /* 0x0000900001ca7983 */ /* 0x000f220000100a00 */
[----:B------:R-:W-:-:S03]  /*4a10*/  IMAD.WIDE R12, R2, 0x2, R12 ;  /* 0x00000002020c7825 */ /* 0x000fc600078e020c */
[----:B0-----:R-:W4:Y:S04]  /*4a20*/  LDL.64 R126, [R1+0xb0] ;  /* 0x0000b000017e7983 */ /* 0x001f280000100a00 */
[----:B------:R-:W4:Y:S01]  /*4a30*/  LDL.64 R200, [R1+0x78] ;  /* 0x0000780001c87983 */ /* 0x000f220000100a00 */
[----:B-----5:R-:W-:Y:S06]  /*4a40*/  BAR.SYNC.DEFER_BLOCKING 0x0 ;  /* 0x0000000000007b1d */ /* 0x020fec0000010000 */
[----:B------:R-:W5:Y:S04]  /*4a50*/  LDL.64 R196, [R1+0x88] ;  /* 0x0000880001c47983 */ /* 0x000f680000100a00 */
[----:B------:R-:W5:Y:S04]  /*4a60*/  LDL.64 R198, [R1+0x80] ;  /* 0x0000800001c67983 */ /* 0x000f680000100a00 */
[----:B-1----:R-:W5:Y:S01]  /*4a70*/  LDL.64 R120, [R1+0xc0] ;  /* 0x0000c00001787983 */ /* 0x002f620000100a00 */
[----:B------:R-:W-:-:S03]  /*4a80*/  WARPGROUP.ARRIVE ;  /* 0x00000000000079c5 */ /* 0x000fc60000000000 */
[----:B------:R-:W5:Y:S03]  /*4a90*/  LDG.E.U16 R123, desc[UR16][R12.64] ;  /* 0x000000100c7b7981 */ /* 0x000f66000c1e1500 */
[----:B------:R-:W-:Y:S04]  /*4aa0*/  HGMMA.64x64x16.F32 R88, gdesc[UR12].tnspA, RZ, !UPT ;  /* 0x20e000000c5879f0 */ /* 0x000fe8000c7008ff */
[----:B------:R-:W-:Y:S04]  /*4ab0*/  HGMMA.64x64x16.F32 R88, gdesc[UR8].tnspA, R88 ;  /* 0x20e00000085879f0 */ /* 0x000fe80008700858 */
[----:B------:R-:W-:Y:S01]  /*4ac0*/  HGMMA.64x64x16.F32 R88, gdesc[UR40].tnspA, R88 ;  /* 0x20e00000285879f0 */ /* 0x000fe20008700858 */
[----:B--2---:R-:W-:-:S06]  /*4ad0*/  IMAD.WIDE R22, R2, 0x2, R22 ;  /* 0x0000000202167825 */ /* 0x004fcc00078e0216 */
[----:B------:R-:W2:Y:S01]  /*4ae0*/  LDG.E.U16 R22, desc[UR16][R22.64] ;  /* 0x0000001016167981 */ /* 0x000ea2000c1e1500 */
[----:B---3--:R-:W-:-:S05]  /*4af0*/  IMAD.WIDE R14, R2, 0x2, R14 ;  /* 0x00000002020e7825 */ /* 0x008fca00078e020e */
[----:B------:R0:W3:Y:S01]  /*4b00*/  LDG.E.U16 R23, desc[UR16][R14.64] ;  /* 0x000000100e177981 */ /* 0x0000e2000c1e1500 */
[----:B------:R-:W-:-:S03]  /*4b10*/  IMAD.WIDE R124, R2, 0x2, R134 ;  /* 0x00000002027c7825 */ /* 0x000fc600078e0286 */
[----:B------:R-:W2:Y:S01]  /*4b20*/  LDL.64 R134, [R1+0xa0] ;  /* 0x0000a00001867983 */ /* 0x000ea20000100a00 */
[C---:B----4-:R-:W-:Y:S01]  /*4b30*/  IMAD.WIDE R208, R2.reuse, 0x2, R132 ;  /* 0x0000000202d07825 */ /* 0x050fe200078e0284 */
[----:B------:R-:W-:Y:S02]  /*4b40*/  HGMMA.64x64x16.F32 R88, gdesc[UR36].tnspA, R88 ;  /* 0x20e00000245879f0 */ /* 0x000fe40008700858 */
[----:B------:R-:W4:Y:S01]  /*4b50*/  LDG.E.U16 R124, desc[UR16][R124.64] ;  /* 0x000000107c7c7981 */ /* 0x000f22000c1e1500 */
[----:B0-----:R-:W-:-:S03]  /*4b60*/  IMAD.WIDE R14, R2, 0x2, R204 ;  /* 0x00000002020e7825 */ /* 0x001fc600078e02cc */
[----:B------:R-:W3:Y:S01]  /*4b70*/  LDL.64 R204, [R1+0x68] ;  /* 0x0000680001cc7983 */ /* 0x000ee20000100a00 */
[----:B------:R-:W-:-:S03]  /*4b80*/  IMAD.WIDE R132, R2, 0x2, R128 ;  /* 0x0000000202847825 */ /* 0x000fc600078e0280 */
[----:B------:R-:W4:Y:S01]  /*4b90*/  LDL.64 R128, [R1+0xa8] ;  /* 0x0000a80001807983 */ /* 0x000f220000100a00 */
[----:B------:R-:W-:-:S03]  /*4ba0*/  IMAD.WIDE R16, R2, 0x2, R16 ;  /* 0x0000000202107825 */ /* 0x000fc600078e0210 */
[----:B------:R-:W4:Y:S01]  /*4bb0*/  LDG.E.U16 R208, desc[UR16][R208.64] ;  /* 0x00000010d0d07981 */ /* 0x000f22000c1e1500 */
[----:B------:R-:W-:-:S03]  /*4bc0*/  IMAD.WIDE R12, R2, 0x2, R130 ;  /* 0x00000002020c7825 */ /* 0x000fc600078e0282 */
[----:B------:R0:W4:Y:S01]  /*4bd0*/  LDG.E.U16 R131, desc[UR16][R16.64] ;  /* 0x0000001010837981 */ /* 0x000122000c1e1500 */
[----:B------:R-:W-:-:S03]  /*4be0*/  IMAD.WIDE R18, R2, 0x2, R18 ;  /* 0x0000000202127825 */ /* 0x000fc600078e0212 */
[----:B------:R-:W4:Y:S01]  /*4bf0*/  LDG.E.U16 R132, desc[UR16][R132.64] ;  /* 0x0000001084847981 */ /* 0x000f22000c1e1500 */
[----:B------:R-:W-:-:S03]  /*4c00*/  IMAD.WIDE R20, R2, 0x2, R20 ;  /* 0x0000000202147825 */ /* 0x000fc600078e0214 */
[----:B------:R1:W4:Y:S01]  /*4c10*/  LDG.E.U16 R9, desc[UR16][R18.64] ;  /* 0x0000001012097981 */ /* 0x000322000c1e1500 */
[----:B0-----:R-:W-:-:S03]  /*4c20*/  IMAD.WIDE R16, R2, 0x2, R206 ;  /* 0x0000000202107825 */ /* 0x001fc600078e02ce */
[----:B------:R-:W4:Y:S04]  /*4c30*/  LDL.64 R206, [R1+0x70] ;  /* 0x0000700001ce7983 */ /* 0x000f280000100a00 */
[----:B------:R-:W4:Y:S01]  /*4c40*/  LDG.E.U16 R20, desc[UR16][R20.64] ;  /* 0x0000001014147981 */ /* 0x000f22000c1e1500 */
[----:B-1----:R-:W-:-:S03]  /*4c50*/  IMAD.WIDE R18, R2, 0x2, R212 ;  /* 0x0000000202127825 */ /* 0x002fc600078e02d4 */
[----:B------:R-:W4:Y:S04]  /*4c60*/  LDL.64 R212, [R1+0x8] ;  /* 0x0000080001d47983 */ /* 0x000f280000100a00 */
[----:B------:R0:W4:Y:S04]  /*4c70*/  LDG.E.U16 R130, desc[UR16][R16.64] ;  /* 0x0000001010827981 */ /* 0x000128000c1e1500 */
[----:B------:R-:W4:Y:S01]  /*4c80*/  LDG.E.U16 R21, desc[UR16][R18.64] ;  /* 0x0000001012157981 */ /* 0x000f22000c1e1500 */
[----:B0-----:R-:W-:-:S03]  /*4c90*/  IMAD.WIDE R16, R2, 0x2, R202 ;  /* 0x0000000202107825 */ /* 0x001fc600078e02ca */
[----:B------:R-:W4:Y:S01]  /*4ca0*/  LDL.64 R202, [R1+0x58] ;  /* 0x0000580001ca7983 */ /* 0x000f220000100a00 */
[----:B------:R-:W-:-:S06]  /*4cb0*/  IMAD.WIDE R10, R2, 0x2, R10 ;  /* 0x00000002020a7825 */ /* 0x000fcc00078e020a */
[----:B------:R-:W4:Y:S04]  /*4cc0*/  LDG.E.U16 R10, desc[UR16][R10.64] ;  /* 0x000000100a0a7981 */ /* 0x000f28000c1e1500 */
[----:B------:R0:W4:Y:S01]  /*4cd0*/  LDG.E.U16 R11, desc[UR16][R12.64] ;  /* 0x000000100c0b7981 */ /* 0x000122000c1e1500 */
[----:B------:R-:W-:Y:S01]  /*4ce0*/  HGMMA.64x64x16.F32 R88, gdesc[UR32].tnspA, R88 ;  /* 0x20e00000205879f0 */ /* 0x000fe20008700858 */
[C---:B0-----:R-:W-:Y:S02]  /*4cf0*/  IMAD.WIDE R12, R2.reuse, 0x2, R126 ;  /* 0x00000002020c7825 */ /* 0x041fe400078e027e */
[----:B------:R-:W4:Y:S04]  /*4d00*/  LDG.E.U16 R127, desc[UR16][R14.64] ;  /* 0x000000100e7f7981 */ /* 0x000f28000c1e1500 */
[----:B------:R5:W4:Y:S02]  /*4d10*/  LDG.E.U16 R15, desc[UR16][R12.64] ;  /* 0x000000100c0f7981 */ /* 0x000b24000c1e1500 */
[----:B-----5:R-:W-:-:S02]  /*4d20*/  IMAD.WIDE R12, R2, 0x2, R196 ;  /* 0x00000002020c7825 */ /* 0x020fc400078e02c4 */
[----:B------:R0:W5:Y:S02]  /*4d30*/  LDG.E.U16 R197, desc[UR16][R16.64] ;  /* 0x0000001010c57981 */ /* 0x000164000c1e1500 */
[C---:B0-----:R-:W-:Y:S02]  /*4d40*/  IMAD.WIDE R16, R2.reuse, 0x2, R210 ;  /* 0x0000000202107825 */ /* 0x041fe400078e02d2 */
[----:B------:R-:W5:Y:S02]  /*4d50*/  LDL.64 R210, [R1] ;  /* 0x0000000001d27983 */ /* 0x000f640000100a00 */
[C---:B------:R-:W-:Y:S02]  /*4d60*/  IMAD.WIDE R198, R2.reuse, 0x2, R198 ;  /* 0x0000000202c67825 */ /* 0x040fe400078e02c6 */
[----:B------:R-:W5:Y:S02]  /*4d70*/  LDG.E.U16 R16, desc[UR16][R16.64] ;  /* 0x0000001010107981 */ /* 0x000f64000c1e1500 */
[----:B------:R-:W-:-:S02]  /*4d80*/  IMAD.WIDE R120, R2, 0x2, R120 ;  /* 0x0000000202787825 */ /* 0x000fc400078e0278 */
[----:B------:R-:W5:Y:S04]  /*4d90*/  LDG.E.U16 R14, desc[UR16][R198.64] ;  /* 0x00000010c60e7981 */ /* 0x000f68000c1e1500 */
[----:B------:R-:W5:Y:S01]  /*4da0*/  LDG.E.U16 R120, desc[UR16][R120.64] ;  /* 0x0000001078787981 */ /* 0x000f62000c1e1500 */
[----:B------:R-:W-:Y:S04]  /*4db0*/  HGMMA.64x64x16.F32 R88, gdesc[UR28].tnspA, R88 ;  /* 0x20e000001c5879f0 */ /* 0x000fe80008700858 */
[----:B------:R-:W-:Y:S01]  /*4dc0*/  HGMMA.64x64x16.F32 R88, gdesc[UR24].tnspA, R88 ;  /* 0x20e00000185879f0 */ /* 0x000fe20008700858 */
[----:B---3--:R-:W-:-:S03]  /*4dd0*/  IMAD.WIDE R18, R2, 0x2, R204 ;  /* 0x0000000202127825 */ /* 0x008fc600078e02cc */
[----:B------:R-:W-:Y:S01]  /*4de0*/  HGMMA.64x64x16.F32 R88, gdesc[UR20].tnspA, R88, gsb0 ;  /* 0x20e00000145879f0 */ /* 0x000fe20008000858 */
[----:B------:R-:W3:Y:S01]  /*4df0*/  LDL.64 R204, [R1+0x28] ;  /* 0x0000280001cc7983 */ /* 0x000ee20000100a00 */
[----:B--2---:R-:W-:-:S03]  /*4e00*/  IMAD.WIDE R134, R2, 0x2, R134 ;  /* 0x0000000202867825 */ /* 0x004fc600078e0286 */
[----:B------:R-:W2:Y:S04]  /*4e10*/  LDG.E.U16 R18, desc[UR16][R18.64] ;  /* 0x0000001012127981 */ /* 0x000ea8000c1e1500 */
[----:B------:R0:W2:Y:S01]  /*4e20*/  LDG.E.U16 R122, desc[UR16][R134.64] ;  /* 0x00000010867a7981 */ /* 0x0000a2000c1e1500 */
[----:B----4-:R-:W-:-:S06]  /*4e30*/  IMAD.WIDE R128, R2, 0x2, R128 ;  /* 0x0000000202807825 */ /* 0x010fcc00078e0280 */
[----:B------:R-:W4:Y:S01]  /*4e40*/  LDG.E.U16 R129, desc[UR16][R128.64] ;  /* 0x0000001080817981 */ /* 0x000f22000c1e1500 */
[----:B0-----:R-:W-:-:S03]  /*4e50*/  IMAD.WIDE R134, R2, 0x2, R200 ;  /* 0x0000000202867825 */ /* 0x001fc600078e02c8 */
[----:B------:R-:W5:Y:S01]  /*4e60*/  LDL.64 R200, [R1+0x48] ;  /* 0x0000480001c87983 */ /* 0x000f620000100a00 */
[----:B------:R-:W-:-:S03]  /*4e70*/  IMAD.WIDE R198, R2, 0x2, R236 ;  /* 0x0000000202c67825 */ /* 0x000fc600078e02ec */
[----:B------:R-:W4:Y:S04]  /*4e80*/  LDG.E.U16 R121, desc[UR16][R134.64] ;  /* 0x0000001086797981 */ /* 0x000f28000c1e1500 */
[----:B------:R0:W4:Y:S04]  /*4e90*/  LDG.E.U16 R128, desc[UR16][R12.64] ;  /* 0x000000100c807981 */ /* 0x000128000c1e1500 */
[----:B------:R1:W4:Y:S01]  /*4ea0*/  LDG.E.U16 R17, desc[UR16][R198.64] ;  /* 0x00000010c6117981 */ /* 0x000322000c1e1500 */
[----:B0-----:R-:W-:-:S03]  /*4eb0*/  IMAD.WIDE R12, R2, 0x2, R206 ;  /* 0x00000002020c7825 */ /* 0x001fc600078e02ce */
[----:B------:R-:W2:Y:S01]  /*4ec0*/  LDL.64 R206, [R1+0x30] ;  /* 0x0000300001ce7983 */ /* 0x000ea20000100a00 */
[----:B------:R-:W-:-:S03]  /*4ed0*/  IMAD.WIDE R134, R2, 0x2, R238 ;  /* 0x0000000202867825 */ /* 0x000fc600078e02ee */
[----:B------:R-:W4:Y:S01]  /*4ee0*/  LDG.E.U16 R196, desc[UR16][R12.64] ;  /* 0x000000100cc47981 */ /* 0x000f22000c1e1500 */
[----:B-1----:R-:W-:-:S03]  /*4ef0*/  IMAD.WIDE R198, R2, 0x2, R216 ;  /* 0x0000000202c67825 */ /* 0x002fc600078e02d8 */
[----:B------:R-:W4:Y:S04]  /*4f00*/  LDG.E.U16 R134, desc[UR16][R134.64] ;  /* 0x0000001086867981 */ /* 0x000f28000c1e1500 */
[----:B------:R0:W4:Y:S02]  /*4f10*/  LDG.E.U16 R135, desc[UR16][R198.64] ;  /* 0x00000010c6877981 */ /* 0x000124000c1e1500 */
[----:B0-----:R-:W-:-:S05]  /*4f20*/  IMAD.WIDE R198, R2, 0x2, R212 ;  /* 0x0000000202c67825 */ /* 0x001fca00078e02d4 */
[----:B------:R0:W4:Y:S02]  /*4f30*/  LDG.E.U16 R209, desc[UR16][R198.64] ;  /* 0x00000010c6d17981 */ /* 0x000124000c1e1500 */
[----:B0-----:R-:W-:-:S05]  /*4f40*/  IMAD.WIDE R198, R2, 0x2, R230 ;  /* 0x0000000202c67825 */ /* 0x001fca00078e02e6 */
[----:B------:R0:W4:Y:S01]  /*4f50*/  LDG.E.U16 R216, desc[UR16][R198.64] ;  /* 0x00000010c6d87981 */ /* 0x000122000c1e1500 */
[----:B------:R-:W-:-:S05]  /*4f60*/  IMAD.WIDE R202, R2, 0x2, R202 ;  /* 0x0000000202ca7825 */ /* 0x000fca00078e02ca */
[----:B------:R1:W4:Y:S01]  /*4f70*/  LDG.E.U16 R133, desc[UR16][R202.64] ;  /* 0x00000010ca857981 */ /* 0x000322000c1e1500 */
[----:B0-----:R-:W-:-:S04]  /*4f80*/  IMAD.WIDE R198, R2, 0x2, R214 ;  /* 0x0000000202c67825 */ /* 0x001fc800078e02d6 */
[----:B-1----:R-:W-:-:S04]  /*4f90*/  IMAD.WIDE R202, R2, 0x2, R228 ;  /* 0x0000000202ca7825 */ /* 0x002fc800078e02e4 */
[C---:B------:R-:W-:Y:S01]  /*4fa0*/  IMAD.WIDE R12, R2.reuse, 0x2, R232 ;  /* 0x00000002020c7825 */ /* 0x040fe200078e02e8 */
[----:B------:R-:W-:Y:S02]  /*4fb0*/  WARPGROUP.DEPBAR.LE gsb0, 0x0 ;  /* 0x00008000000079c5 */ /* 0x000fe40000010000 */
[----:B------:R0:W4:Y:S04]  /*4fc0*/  LDG.E.U16 R19, desc[UR16][R202.64] ;  /* 0x00000010ca137981 */ /* 0x000128000c1e1500 */
[----:B------:R-:W4:Y:S01]  /*4fd0*/  LDG.E.U16 R12, desc[UR16][R12.64] ;  /* 0x000000100c0c7981 */ /* 0x000f22000c1e1500 */
[----:B0-----:R-:W-:-:S04]  /*4fe0*/  IMAD.WIDE R202, R2, 0x2, R250 ;  /* 0x0000000202ca7825 */ /* 0x001fc800078e02fa */
[----:B---3--:R-:W-:-:S05]  /*4ff0*/  IMAD.WIDE R204, R2, 0x2, R204 ;  /* 0x0000000202cc7825 */ /* 0x008fca00078e02cc */
[----:B------:R0:W3:Y:S02]  /*5000*/  LDG.E.U16 R125, desc[UR16][R204.64] ;  /* 0x00000010cc7d7981 */ /* 0x0000e4000c1e1500 */
[----:B0-----:R-:W-:-:S05]  /*5010*/  IMAD.WIDE R204, R2, 0x2, R248 ;  /* 0x0000000202cc7825 */ /* 0x001fca00078e02f8 */
[----:B------:R0:W3:Y:S02]  /*5020*/  LDG.E.U16 R212, desc[UR16][R204.64] ;  /* 0x00000010ccd47981 */ /* 0x0000e4000c1e1500 */
[----:B0-----:R-:W-:-:S06]  /*5030*/  IMAD.WIDE R204, R2, 0x2, R222 ;  /* 0x0000000202cc7825 */ /* 0x001fcc00078e02de */
[----:B------:R-:W3:Y:S04]  /*5040*/  LDG.E.U16 R204, desc[UR16][R204.64] ;  /* 0x00000010cccc7981 */ /* 0x000ee8000c1e1500 */
[----:B------:R0:W3:Y:S02]  /*5050*/  LDG.E.U16 R205, desc[UR16][R198.64] ;  /* 0x00000010c6cd7981 */ /* 0x0000e4000c1e1500 */
[----:B0-----:R-:W-:-:S05]  /*5060*/  IMAD.WIDE R198, R2, 0x2, R186 ;  /* 0x0000000202c67825 */ /* 0x001fca00078e02ba */
[----:B------:R0:W4:Y:S02]  /*5070*/  LDG.E.U16 R228, desc[UR16][R198.64] ;  /* 0x00000010c6e47981 */ /* 0x000124000c1e1500 */
[----:B0-----:R-:W-:-:S05]  /*5080*/  IMAD.WIDE R198, R2, 0x2, R180 ;  /* 0x0000000202c67825 */ /* 0x001fca00078e02b4 */
[----:B------:R0:W3:Y:S02]  /*5090*/  LDG.E.U16 R233, desc[UR16][R198.64] ;  /* 0x00000010c6e97981 */ /* 0x0000e4000c1e1500 */
[----:B0-----:R-:W-:-:S05]  /*50a0*/  IMAD.WIDE R198, R2, 0x2, R174 ;  /* 0x0000000202c67825 */ /* 0x001fca00078e02ae */
[----:B------:R0:W3:Y:S02]  /*50b0*/  LDG.E.U16 R238, desc[UR16][R198.64] ;  /* 0x00000010c6ee7981 */ /* 0x0000e4000c1e1500 */
[----:B0-----:R-:W-:-:S05]  /*50c0*/  IMAD.WIDE R198, R2, 0x2, R168 ;  /* 0x0000000202c67825 */ /* 0x001fca00078e02a8 */
[----:B------:R0:W3:Y:S02]  /*50d0*/  LDG.E.U16 R241, desc[UR16][R198.64] ;  /* 0x00000010c6f17981 */ /* 0x0000e4000c1e1500 */
[----:B0-----:R-:W-:-:S05]  /*50e0*/  IMAD.WIDE R198, R2, 0x2, R162 ;  /* 0x0000000202c67825 */ /* 0x001fca00078e02a2 */
[----:B------:R0:W3:Y:S02]  /*50f0*/  LDG.E.U16 R244, desc[UR16][R198.64] ;  /* 0x00000010c6f47981 */ /* 0x0000e4000c1e1500 */
[----:B0-----:R-:W-:Y:S01]  /*5100*/  FMUL R198, R88, UR18 ;  /* 0x0000001258c67c20 */ /* 0x001fe20008400000 */
[----:B------:R-:W-:-:S05]  /*5110*/  FMUL R199, R89, UR18 ;  /* 0x0000001259c77c20 */ /* 0x000fca0008400000 */
[----:B------:R-:W-:Y:S01]  /*5120*/  FMNMX R198, R198, R199, !PT ;  /* 0x000000c7c6c67209 */ /* 0x000fe20007800000 */
[----:B------:R-:W-:Y:S01]  /*5130*/  FMUL R199, R92, UR18 ;  /* 0x000000125cc77c20 */ /* 0x000fe20008400000 */
[----:B-----5:R-:W-:-:S04]  /*5140*/  IMAD.WIDE R200, R2, 0x2, R200 ;  /* 0x0000000202c87825 */ /* 0x020fc800078e02c8 */
[----:B------:R-:W-:Y:S01]  /*5150*/  FMNMX R198, R199, R198, !PT ;  /* 0x000000c6c7c67209 */ /* 0x000fe20007800000 */
[----:B------:R-:W-:Y:S01]  /*5160*/  FMUL R199, R93, UR18 ;  /* 0x000000125dc77c20 */ /* 0x000fe20008400000 */
[----:B------:R0:W5:Y:S04]  /*5170*/  LDG.E.U16 R126, desc[UR16][R200.64] ;  /* 0x00000010c87e7981 */ /* 0x000168000c1e1500 */
[----:B------:R-:W-:Y:S01]  /*5180*/  FMNMX R198, R199, R198, !PT ;  /* 0x000000c6c7c67209 */ /* 0x000fe20007800000 */
[----:B------:R-:W-:Y:S01]  /*5190*/  FMUL R199, R96, UR18 ;  /* 0x0000001260c77c20 */ /* 0x000fe20008400000 */
[----:B--2---:R-:W-:-:S04]  /*51a0*/  IMAD.WIDE R206, R2, 0x2, R206 ;  /* 0x0000000202ce7825 */ /* 0x004fc800078e02ce */
[----:B0-----:R-:W-:Y:S01]  /*51b0*/  IMAD.WIDE R200, R2, 0x2, R220 ;  /* 0x0000000202c87825 */ /* 0x001fe200078e02dc */
[----:B------:R-:W-:-:S03]  /*51c0*/  FMNMX R198, R199, R198, !PT ;  /* 0x000000c6c7c67209 */ /* 0x000fc60007800000 */
[----:B------:R-:W-:Y:S01]  /*51d0*/  FMUL R199, R97, UR18 ;  /* 0x0000001261c77c20 */ /* 0x000fe20008400000 */
[----:B------:R0:W2:Y:S04]  /*51e0*/  LDG.E.U16 R192, desc[UR16][R206.64] ;  /* 0x00000010cec07981 */ /* 0x0000a8000c1e1500 */
[----:B------:R1:W5:Y:S01]  /*51f0*/  LDG.E.U16 R13, desc[UR16][R200.64] ;  /* 0x00000010c80d7981 */ /* 0x000362000c1e1500 */
[----:B------:R-:W-:Y:S01]  /*5200*/  FMNMX R198, R199, R198, !PT ;  /* 0x000000c6c7c67209 */ /* 0x000fe20007800000 */
[----:B------:R-:W-:Y:S01]  /*5210*/  FMUL R199, R100, UR18 ;  /* 0x0000001264c77c20 */ /* 0x000fe20008400000 */
[----:B0-----:R-:W-:-:S04]  /*5220*/  IMAD.WIDE R206, R2, 0x2, R234 ;  /* 0x0000000202ce7825 */ /* 0x001fc800078e02ea */
[C---:B-1----:R-:W-:Y:S01]  /*5230*/  IMAD.WIDE R200, R2.reuse, 0x2, R210 ;  /* 0x0000000202c87825 */ /* 0x042fe200078e02d2 */
[----:B------:R-:W2:Y:S04]  /*5240*/  LDG.E.U16 R213, desc[UR16][R206.64] ;  /* 0x00000010ced57981 */ /* 0x000ea8000c1e1500 */
[----:B------:R0:W2:Y:S04]  /*5250*/  LDG.E.U16 R211, desc[UR16][R202.64] ;  /* 0x00000010cad37981 */ /* 0x0000a8000c1e1500 */
[----:B------:R1:W3:Y:S01]  /*5260*/  LDG.E.U16 R210, desc[UR16][R200.64] ;  /* 0x00000010c8d27981 */ /* 0x0002e2000c1e1500 */
[----:B0-----:R-:W-:-:S04]  /*5270*/  IMAD.WIDE R202, R2, 0x2, R224 ;  /* 0x0000000202ca7825 */ /* 0x001fc800078e02e0 */
[C---:B-1----:R-:W-:Y:S01]  /*5280*/  IMAD.WIDE R200, R2.reuse, 0x2, R226 ;  /* 0x0000000202c87825 */ /* 0x042fe200078e02e2 */
[----:B------:R0:W2:Y:S01]  /*5290*/  LDG.E.U16 R220, desc[UR16][R202.64] ;  /* 0x00000010cadc7981 */ /* 0x0000a2000c1e1500 */
[----:B------:R-:W-:Y:S02]  /*52a0*/  FMNMX R198, R199, R198, !PT ;  /* 0x000000c6c7c67209 */ /* 0x000fe40007800000 */
[C---:B------:R-:W-:Y:S01]  /*52b0*/  IMAD.WIDE R206, R2.reuse, 0x2, R218 ;  /* 0x0000000202ce7825 */ /* 0x040fe200078e02da */
[----:B------:R1:W2:Y:S03]  /*52c0*/  LDG.E.U16 R217, desc[UR16][R200.64] ;  /* 0x00000010c8d97981 */ /* 0x0002a6000c1e1500 */
[----:B------:R-:W-:Y:S02]  /*52d0*/  FMUL R199, R101, UR18 ;  /* 0x0000001265c77c20 */ /* 0x000fe40008400000 */
[----:B------:R-:W5:Y:S01]  /*52e0*/  LDG.E.U16 R206, desc[UR16][R206.64] ;  /* 0x00000010cece7981 */ /* 0x000f62000c1e1500 */
[----:B0-----:R-:W-:-:S04]  /*52f0*/  IMAD.WIDE R202, R2, 0x2, R188 ;  /* 0x0000000202ca7825 */ /* 0x001fc800078e02bc */
[----:B-1----:R-:W-:Y:S01]  /*5300*/  IMAD.WIDE R200, R2, 0x2, R190 ;  /* 0x0000000202c87825 */ /* 0x002fe200078e02be */
[----:B------:R0:W2:Y:S01]  /*5310*/  LDG.E.U16 R221, desc[UR16][R202.64] ;  /* 0x00000010cadd7981 */ /* 0x0000a2000c1e1500 */
[----:B------:R-:W-:Y:S02]  /*5320*/  FMNMX R198, R199, R198, !PT ;  /* 0x000000c6c7c67209 */ /* 0x000fe40007800000 */
[----:B------:R-:W-:Y:S01]  /*5330*/  FMUL R199, R104, UR18 ;  /* 0x0000001268c77c20 */ /* 0x000fe20008400000 */
[----:B------:R1:W2:Y:S01]  /*5340*/  LDG.E.U16 R207, desc[UR16][R200.64] ;  /* 0x00000010c8cf7981 */ /* 0x0002a2000c1e1500 */
[----:B0-----:R-:W-:-:S04]  /*5350*/  IMAD.WIDE R202, R2, 0x2, R182 ;  /* 0x0000000202ca7825 */ /* 0x001fc800078e02b6 */
[C---:B-1----:R-:W-:Y:S01]  /*5360*/  IMAD.WIDE R200, R2.reuse, 0x2, R184 ;  /* 0x0000000202c87825 */ /* 0x042fe200078e02b8 */
[----:B------:R0:W2:Y:S01]  /*5370*/  LDG.E.U16 R232, desc[UR16][R202.64] ;  /* 0x00000010cae87981 */ /* 0x0000a2000c1e1500 */
[----:B------:R-:W-:Y:S02]  /*5380*/  FMNMX R198, R199, R198, !PT ;  /* 0x000000c6c7c67209 */ /* 0x000fe40007800000 */
[----:B------:R-:W-:Y:S01]  /*5390*/  FMUL R199, R105, UR18 ;  /* 0x0000001269c77c20 */ /* 0x000fe20008400000 */
[----:B------:R1:W2:Y:S01]  /*53a0*/  LDG.E.U16 R229, desc[UR16][R200.64] ;  /* 0x00000010c8e57981 */ /* 0x0002a2000c1e1500 */
        /* <DEDUP_REMOVED lines=8> */
[----:B------:R-:W2:Y:S01]  /*5430*/  LDG.E.U16 R240, desc[UR16][R202.64] ;  /* 0x00000010caf07981 */ /* 0x000ea2000c1e1500 */
[----:B------:R-:W-:Y:S02]  /*5440*/  FMNMX R198, R199, R198, !PT ;  /* 0x000000c6c7c67209 */ /* 0x000fe40007800000 */
[----:B------:R-:W-:Y:S01]  /*5450*/  FMUL R199, R109, UR18 ;  /* 0x000000126dc77c20 */ /* 0x000fe20008400000 */
[----:B------:R0:W2:Y:S04]  /*5460*/  LDG.E.U16 R239, desc[UR16][R200.64] ;  /* 0x00000010c8ef7981 */ /* 0x0000a8000c1e1500 */
[----:B------:R-:W-:Y:S01]  /*5470*/  FMNMX R198, R199, R198, !PT ;  /* 0x000000c6c7c67209 */ /* 0x000fe20007800000 */
[----:B0-----:R-:W-:-:S04]  /*5480*/  IMAD.WIDE R200, R2, 0x2, R166 ;  /* 0x0000000202c87825 */ /* 0x001fc800078e02a6 */
[----:B------:R-:W-:Y:S01]  /*5490*/  FMUL R199, R112, UR18 ;  /* 0x0000001270c77c20 */ /* 0x000fe20008400000 */
[----:B------:R0:W2:Y:S04]  /*54a0*/  LDG.E.U16 R242, desc[UR16][R200.64] ;  /* 0x00000010c8f27981 */ /* 0x0000a8000c1e1500 */
[----:B------:R-:W-:Y:S01]  /*54b0*/  FMNMX R198, R199, R198, !PT ;  /* 0x000000c6c7c67209 */ /* 0x000fe20007800000 */
[----:B------:R-:W-:Y:S01]  /*54c0*/  FMUL R199, R113, UR18 ;  /* 0x0000001271c77c20 */ /* 0x000fe20008400000 */
[----:B0-----:R-:W-:-:S05]  /*54d0*/  IMAD.WIDE R200, R2, 0x2, R160 ;  /* 0x0000000202c87825 */ /* 0x001fca00078e02a0 */
[----:B------:R0:W2:Y:S01]  /*54e0*/  LDG.E.U16 R245, desc[UR16][R200.64] ;  /* 0x00000010c8f57981 */ /* 0x0000a2000c1e1500 */
[----:B------:R-:W-:Y:S01]  /*54f0*/  IMAD.WIDE R202, R2, 0x2, R164 ;  /* 0x0000000202ca7825 */ /* 0x000fe200078e02a4 */
[----:B------:R-:W-:-:S04]  /*5500*/  FMNMX R198, R199, R198, !PT ;  /* 0x000000c6c7c67209 */ /* 0x000fc80007800000 */
[----:B------:R1:W2:Y:S01]  /*5510*/  LDG.E.U16 R243, desc[UR16][R202.64] ;  /* 0x00000010caf37981 */ /* 0x0002a2000c1e1500 */
[----:B0-----:R-:W-:-:S05]  /*5520*/  FMUL R200, R116, UR18 ;  /* 0x0000001274c87c20 */ /* 0x001fca0008400000 */
[----:B------:R-:W-:Y:S01]  /*5530*/  FMNMX R200, R200, R198, !PT ;  /* 0x000000c6c8c87209 */ /* 0x000fe20007800000 */
[----:B-1----:R-:W-:-:S04]  /*5540*/  IMAD.WIDE R202, R2, 0x2, R158 ;  /* 0x0000000202ca7825 */ /* 0x002fc800078e029e */
[----:B------:R-:W-:Y:S01]  /*5550*/  IMAD.WIDE R198, R2, 0x2, R156 ;  /* 0x0000000202c67825 */ /* 0x000fe200078e029c */
[----:B------:R-:W2:Y:S04]  /*5560*/  LDG.E.U16 R246, desc[UR16][R202.64] ;  /* 0x00000010caf67981 */ /* 0x000ea8000c1e1500 */
[----:B------:R0:W2:Y:S01]  /*5570*/  LDG.E.U16 R247, desc[UR16][R198.64] ;  /* 0x00000010c6f77981 */ /* 0x0000a2000c1e1500 */
[----:B------:R-:W-:Y:S01]  /*5580*/  BAR.SYNC.DEFER_BLOCKING 0x0 ;  /* 0x0000000000007b1d */ /* 0x000fe20000010000 */
[----:B------:R-:W-:-:S05]  /*5590*/  FMUL R201, R117, UR18 ;  /* 0x0000001275c97c20 */ /* 0x000fca0008400000 */
[----:B------:R-:W-:Y:S01]  /*55a0*/  FMNMX R200, R201, R200, !PT ;  /* 0x000000c8c9c87209 */ /* 0x000fe20007800000 */
[----:B0-----:R-:W-:Y:S01]  /*55b0*/  FMUL R198, R91, UR18 ;  /* 0x000000125bc67c20 */ /* 0x001fe20008400000 */
[----:B------:R-:W-:Y:S04]  /*55c0*/  STS.U16 [R0+UR7+0x4400], R10 ;  /* 0x0044000a00007988 */ /* 0x000fe80008000407 */
[----:B------:R-:W0:Y:S04]  /*55d0*/  SHFL.BFLY PT, R10, R200, 0x2, 0x1f ;  /* 0x0c401f00c80a7f89 */ /* 0x000e2800000e0000 */
[----:B------:R1:W-:Y:S02]  /*55e0*/  STS.U16 [R0+UR7+0x4000], R123 ;  /* 0x0040007b00007988 */ /* 0x0003e40008000407 */
[----:B-1----:R-:W-:-:S05]  /*55f0*/  FMUL R123, R90, UR18 ;  /* 0x000000125a7b7c20 */ /* 0x002fca0008400000 */
[----:B------:R-:W-:Y:S01]  /*5600*/  FMNMX R123, R123, R198, !PT ;  /* 0x000000c67b7b7209 */ /* 0x000fe20007800000 */
[----:B------:R-:W-:-:S05]  /*5610*/  FMUL R198, R94, UR18 ;  /* 0x000000125ec67c20 */ /* 0x000fca0008400000 */
[----:B------:R-:W-:Y:S01]  /*5620*/  FMNMX R123, R198, R123, !PT ;  /* 0x0000007bc67b7209 */ /* 0x000fe20007800000 */
[----:B------:R-:W-:Y:S01]  /*5630*/  FMUL R198, R95, UR18 ;  /* 0x000000125fc67c20 */ /* 0x000fe20008400000 */
[----:B0-----:R-:W-:-:S04]  /*5640*/  FMNMX R10, R200, R10, !PT ;  /* 0x0000000ac80a7209 */ /* 0x001fc80007800000 */
[----:B------:R-:W-:Y:S01]  /*5650*/  FMNMX R123, R198, R123, !PT ;  /* 0x0000007bc67b7209 */ /* 0x000fe20007800000 */
[----:B------:R-:W-:Y:S01]  /*5660*/  FMUL R198, R98, UR18 ;  /* 0x0000001262c67c20 */ /* 0x000fe20008400000 */
[----:B------:R-:W-:-:S04]  /*5670*/  FMUL R199, R99, UR18 ;  /* 0x0000001263c77c20 */ /* 0x000fc80008400000 */
[----:B------:R-:W-:Y:S02]  /*5680*/  FMNMX R198, R198, R123, !PT ;  /* 0x0000007bc6c67209 */ /* 0x000fe40007800000 */
[----:B------:R-:W0:Y:S02]  /*5690*/  SHFL.BFLY PT, R123, R10, 0x1, 0x1f ;  /* 0x0c201f000a7b7f89 */ /* 0x000e2400000e0000 */
[----:B------:R-:W-:Y:S01]  /*56a0*/  FMNMX R198, R199, R198, !PT ;  /* 0x000000c6c7c67209 */ /* 0x000fe20007800000 */
[----:B------:R-:W-:-:S05]  /*56b0*/  FMUL R199, R102, UR18 ;  /* 0x0000001266c77c20 */ /* 0x000fca0008400000 */
[----:B------:R-:W-:Y:S01]  /*56c0*/  FMNMX R198, R199, R198, !PT ;  /* 0x000000c6c7c67209 */ /* 0x000fe20007800000 */
[----:B------:R-:W-:-:S05]  /*56d0*/  FMUL R199, R103, UR18 ;  /* 0x0000001267c77c20 */ /* 0x000fca0008400000 */
[----:B------:R-:W-:Y:S01]  /*56e0*/  FMNMX R198, R199, R198, !PT ;  /* 0x000000c6c7c67209 */ /* 0x000fe20007800000 */
[----:B------:R-:W-:-:S05]  /*56f0*/  FMUL R199, R106, UR18 ;  /* 0x000000126ac77c20 */ /* 0x000fca0008400000 */
[----:B------:R-:W-:Y:S02]  /*5700*/  FMNMX R198, R199, R198, !PT ;  /* 0x000000c6c7c67209 */ /* 0x000fe40007800000 */
[----:B0-----:R-:W-:Y:S01]  /*5710*/  FMNMX R10, R10, R123, !PT ;  /* 0x0000007b0a0a7209 */ /* 0x001fe20007800000 */
[----:B------:R-:W-:-:S03]  /*5720*/  FMUL R123, R107, UR18 ;  /* 0x000000126b7b7c20 */ /* 0x000fc60008400000 */
[----:B------:R-:W-:Y:S02]  /*5730*/  FMNMX R10, R10, R4, !PT ;  /* 0x000000040a0a7209 */ /* 0x000fe40007800000 */
[----:B------:R-:W-:Y:S01]  /*5740*/  FMNMX R198, R123, R198, !PT ;  /* 0x000000c67bc67209 */ /* 0x000fe20007800000 */
[----:B------:R-:W-:Y:S02]  /*5750*/  FMUL R123, R110, UR18 ;  /* 0x000000126e7b7c20 */ /* 0x000fe40008400000 */
[----:B------:R-:W-:-:S03]  /*5760*/  FFMA R88, R88, UR18, -R10 ;  /* 0x0000001258587c23 */ /* 0x000fc6000800080a */
[----:B------:R-:W-:Y:S01]  /*5770*/  FMNMX R198, R123, R198, !PT ;  /* 0x000000c67bc67209 */ /* 0x000fe20007800000 */
[----:B------:R-:W-:Y:S01]  /*5780*/  FMUL R123, R88, 1.4426950216293334961 ;  /* 0x3fb8aa3b587b7820 */ /* 0x000fe20000400000 */
[----:B------:R-:W-:Y:S01]  /*5790*/  FMUL R88, R111, UR18 ;  /* 0x000000126f587c20 */ /* 0x000fe20008400000 */
[----:B------:R-:W-:-:S04]  /*57a0*/  FFMA R89, R89, UR18, -R10 ;  /* 0x0000001259597c23 */ /* 0x000fc8000800080a */
[----:B------:R-:W-:Y:S01]  /*57b0*/  FMNMX R88, R88, R198, !PT ;  /* 0x000000c658587209 */ /* 0x000fe20007800000 */
[----:B------:R-:W-:Y:S01]  /*57c0*/  FMUL R198, R89, 1.4426950216293334961 ;  /* 0x3fb8aa3b59c67820 */ /* 0x000fe20000400000 */
[----:B------:R-:W-:-:S05]  /*57d0*/  FMUL R89, R114, UR18 ;  /* 0x0000001272597c20 */ /* 0x000fca0008400000 */
[----:B------:R-:W-:Y:S01]  /*57e0*/  FMNMX R88, R89, R88, !PT ;  /* 0x0000005859587209 */ /* 0x000fe20007800000 */
[----:B------:R-:W-:-:S05]  /*57f0*/  FMUL R89, R115, UR18 ;  /* 0x0000001273597c20 */ /* 0x000fca0008400000 */
[----:B------:R-:W-:Y:S01]  /*5800*/  FMNMX R88, R89, R88, !PT ;  /* 0x0000005859587209 */ /* 0x000fe20007800000 */
[----:B------:R-:W-:-:S05]  /*5810*/  FMUL R89, R118, UR18 ;  /* 0x0000001276597c20 */ /* 0x000fca0008400000 */
[----:B------:R-:W-:Y:S01]  /*5820*/  FMNMX R88, R89, R88, !PT ;  /* 0x0000005859587209 */ /* 0x000fe20007800000 */
[----:B------:R-:W-:-:S05]  /*5830*/  FMUL R89, R119, UR18 ;  /* 0x0000001277597c20 */ /* 0x000fca0008400000 */
[----:B------:R-:W-:-:S05]  /*5840*/  FMNMX R88, R89, R88, !PT ;  /* 0x0000005859587209 */ /* 0x000fca0007800000 */
[----:B------:R-:W0:Y:S04]  /*5850*/  SHFL.BFLY PT, R89, R88, 0x2, 0x1f ;  /* 0x0c401f0058597f89 */ /* 0x000e2800000e0000 */
[----:B----4-:R1:W-:Y:S04]  /*5860*/  STS.U16 [R0+UR7+0x7000], R228 ;  /* 0x007000e400007988 */ /* 0x0103e80008000407 */
[----:B------:R-:W-:Y:S01]  /*5870*/  STS.U16 [R0+UR7+0x4800], R23 ;  /* 0x0048001700007988 */ /* 0x000fe20008000407 */
[----:B-1----:R-:W-:-:S03]  /*5880*/  LOP3.LUT R228, R0, 0x20, RZ, 0x3c, !PT ;  /* 0x0000002000e47812 */ /* 0x002fc600078e3cff */
[----:B------:R-:W-:Y:S04]  /*5890*/  STS.U16 [R0+UR7+0x4c00], R120 ;  /* 0x004c007800007988 */ /* 0x000fe80008000407 */
[----:B------:R-:W-:Y:S04]  /*58a0*/  STS.U16 [R0+UR7+0x5000], R122 ;  /* 0x0050007a00007988 */ /* 0x000fe80008000407 */
[----:B------:R-:W-:Y:S04]  /*58b0*/  STS.U16 [R0+UR7+0x5400], R14 ;  /* 0x0054000e00007988 */ /* 0x000fe80008000407 */
[----:B------:R-:W-:Y:S04]  /*58c0*/  STS.U16 [R0+UR7+0x5800], R16 ;  /* 0x0058001000007988 */ /* 0x000fe80008000407 */
[----:B------:R-:W-:Y:S04]  /*58d0*/  STS.U16 [R0+UR7+0x5c00], R17 ;  /* 0x005c001100007988 */ /* 0x000fe80008000407 */
[----:B------:R-:W-:Y:S04]  /*58e0*/  STS.U16 [R0+UR7+0x6000], R19 ;  /* 0x0060001300007988 */ /* 0x000fe80008000407 */
[----:B---3--:R-:W-:Y:S04]  /*58f0*/  STS.U16 [R0+UR7+0x6400], R210 ;  /* 0x006400d200007988 */ /* 0x008fe80008000407 */
[----:B------:R1:W-:Y:S04]  /*5900*/  STS.U16 [R0+UR7+0x6800], R216 ;  /* 0x006800d800007988 */ /* 0x0003e80008000407 */
[----:B-----5:R-:W-:Y:S04]  /*5910*/  STS.U16 [R0+UR7+0x6c00], R206 ;  /* 0x006c00ce00007988 */ /* 0x020fe80008000407 */
[----:B------:R-:W-:Y:S01]  /*5920*/  STS.U16 [R0+UR7+0x7c00], R244 ;  /* 0x007c00f400007988 */ /* 0x000fe20008000407 */
[----:B0-----:R-:W-:-:S02]  /*5930*/  FMNMX R89, R88, R89, !PT ;  /* 0x0000005958597209 */ /* 0x001fc40007800000 */
[----:B-1----:R-:W-:-:S03]  /*5940*/  LOP3.LUT R216, R0, 0x40, RZ, 0x3c, !PT ;  /* 0x0000004000d87812 */ /* 0x002fc600078e3cff */
[----:B------:R-:W0:Y:S04]  /*5950*/  SHFL.BFLY PT, R88, R89, 0x1, 0x1f ;  /* 0x0c201f0059587f89 */ /* 0x000e2800000e0000 */
        /* <DEDUP_REMOVED lines=22> */
[--C-:B------:R-:W-:Y:S01]  /*5ac0*/  FFMA R112, R112, UR18, -R10.reuse ;  /* 0x0000001270707c23 */ /* 0x100fe2000800080a */
[----:B0-----:R-:W-:Y:S01]  /*5ad0*/  FMNMX R88, R89, R88, !PT ;  /* 0x0000005859587209 */ /* 0x001fe20007800000 */
[--C-:B------:R-:W-:Y:S01]  /*5ae0*/  FFMA R113, R113, UR18, -R10.reuse ;  /* 0x0000001271717c23 */ /* 0x100fe2000800080a */
[----:B------:R-:W-:Y:S01]  /*5af0*/  STS.U16 [R216+UR7+0x5200], R197 ;  /* 0x005200c5d8007988 */ /* 0x000fe20008000407 */
[--C-:B------:R-:W-:Y:S01]  /*5b00*/  FFMA R203, R100, UR18, -R10.reuse ;  /* 0x0000001264cb7c23 */ /* 0x100fe2000800080a */
[--C-:B------:R-:W-:Y:S01]  /*5b10*/  FFMA R101, R101, UR18, -R10.reuse ;  /* 0x0000001265657c23 */ /* 0x100fe2000800080a */
        /* <DEDUP_REMOVED lines=12> */
[----:B------:R-:W-:Y:S01]  /*5be0*/  FFMA R97, R97, UR18, -R10 ;  /* 0x0000001261617c23 */ /* 0x000fe2000800080a */
[----:B------:R-:W-:Y:S01]  /*5bf0*/  STS.U16 [R216+UR7+0x6200], R135 ;  /* 0x00620087d8007988 */ /* 0x000fe20008000407 */
[----:B------:R-:W-:Y:S01]  /*5c00*/  MUFU.EX2 R123, R123 ;  /* 0x0000007b007b7308 */ /* 0x000fe20000000800 */
[----:B-1----:R-:W0:Y:S02]  /*5c10*/  LDC R22, c[0x0][0x280] ;  /* 0x0000a000ff167b82 */ /* 0x002e240000000800 */
        /* <DEDUP_REMOVED lines=22> */
[----:B------:R-:W-:Y:S01]  /*5d80*/  STS.U16 [R252+UR7+0x7f00], R247 ;  /* 0x007f00f7fc007988 */ /* 0x000fe20008000407 */
[----:B------:R2:W-:Y:S06]  /*5d90*/  MEMBAR.ALL.CTA ;  /* 0x0000000000007992 */ /* 0x0005ec0000008000 */
[----:B--2---:R-:W2:Y:S01]  /*5da0*/  FENCE.VIEW.ASYNC.S ;  /* 0x00000000000073c6 */ /* 0x004ea20000000000 */
[----:B------:R-:W-:Y:S01]  /*5db0*/  FMUL R14, R112, 1.4426950216293334961 ;  /* 0x3fb8aa3b700e7820 */ /* 0x000fe20000400000 */
[----:B------:R-:W-:Y:S01]  /*5dc0*/  FADD R89, -R10, R4 ;  /* 0x000000040a597221 */ /* 0x000fe20000000100 */
[----:B------:R-:W-:Y:S01]  /*5dd0*/  FMNMX R112, R88, R8, !PT ;  /* 0x0000000858707209 */ /* 0x000fe20007800000 */
[----:B------:R-:W-:Y:S01]  /*5de0*/  MUFU.EX2 R198, R198 ;  /* 0x000000c600c67308 */ /* 0x000fe20000000800 */
[----:B------:R-:W3:Y:S01]  /*5df0*/  LDL R21, [R1+0x128] ;  /* 0x0001280001157983 */ /* 0x000ee20000100800 */
[----:B------:R-:W-:Y:S01]  /*5e00*/  FMUL R89, R89, 1.4426950216293334961 ;  /* 0x3fb8aa3b59597820 */ /* 0x000fe20000400000 */
[----:B------:R-:W-:Y:S01]  /*5e10*/  FMUL R16, R113, 1.4426950216293334961 ;  /* 0x3fb8aa3b71107820 */ /* 0x000fe20000400000 */
[----:B------:R-:W-:Y:S01]  /*5e20*/  FFMA R90, R90, UR18, -R112 ;  /* 0x000000125a5a7c23 */ /* 0x000fe20008000870 */
[----:B-1----:R-:W-:Y:S01]  /*5e30*/  FADD R18, -R112, R8 ;  /* 0x0000000870127221 */ /* 0x002fe20000000100 */
[--C-:B------:R-:W-:Y:S01]  /*5e40*/  FFMA R110, R110, UR18, -R112.reuse ;  /* 0x000000126e6e7c23 */ /* 0x100fe20008000870 */
[--C-:B------:R-:W-:Y:S01]  /*5e50*/  FFMA R111, R111, UR18, -R112.reuse ;  /* 0x000000126f6f7c23 */ /* 0x100fe20008000870 */
[----:B------:R1:W4:Y:S01]  /*5e60*/  MUFU.EX2 R113, R89 ;  /* 0x0000005900717308 */ /* 0x0003220000000800 */
[--C-:B------:R-:W-:Y:S01]  /*5e70*/  FFMA R114, R114, UR18, -R112.reuse ;  /* 0x0000001272727c23 */ /* 0x100fe20008000870 */
[--C-:B------:R-:W-:Y:S01]  /*5e80*/  FFMA R115, R115, UR18, -R112.reuse ;  /* 0x0000001273737c23 */ /* 0x100fe20008000870 */
[--C-:B------:R-:W-:Y:S01]  /*5e90*/  FFMA R118, R118, UR18, -R112.reuse ;  /* 0x0000001276767c23 */ /* 0x100fe20008000870 */
[----:B------:R-:W-:Y:S01]  /*5ea0*/  FMUL R19, R90, 1.4426950216293334961 ;  /* 0x3fb8aa3b5a137820 */ /* 0x000fe20000400000 */
[--C-:B------:R-:W-:Y:S01]  /*5eb0*/  FFMA R91, R91, UR18, -R112.reuse ;  /* 0x000000125b5b7c23 */ /* 0x100fe20008000870 */
[--C-:B------:R-:W-:Y:S01]  /*5ec0*/  FFMA R94, R94, UR18, -R112.reuse ;  /* 0x000000125e5e7c23 */ /* 0x100fe20008000870 */
[--C-:B------:R-:W-:Y:S01]  /*5ed0*/  FFMA R95, R95, UR18, -R112.reuse ;  /* 0x000000125f5f7c23 */ /* 0x100fe20008000870 */
[--C-:B-1----:R-:W-:Y:S01]  /*5ee0*/  FFMA R89, R107, UR18, -R112.reuse ;  /* 0x000000126b597c23 */ /* 0x102fe20008000870 */
[--C-:B------:R-:W-:Y:S01]  /*5ef0*/  FFMA R98, R98, UR18, -R112.reuse ;  /* 0x0000001262627c23 */ /* 0x100fe20008000870 */
[--C-:B------:R-:W-:Y:S01]  /*5f00*/  FFMA R99, R99, UR18, -R112.reuse ;  /* 0x0000001263637c23 */ /* 0x100fe20008000870 */
[--C-:B------:R-:W-:Y:S01]  /*5f10*/  FFMA R102, R102, UR18, -R112.reuse ;  /* 0x0000001266667c23 */ /* 0x100fe20008000870 */
[--C-:B------:R-:W-:Y:S01]  /*5f20*/  FFMA R90, R103, UR18, -R112.reuse ;  /* 0x00000012675a7c23 */ /* 0x100fe20008000870 */
[--C-:B------:R-:W-:Y:S01]  /*5f30*/  FFMA R88, R106, UR18, -R112.reuse ;  /* 0x000000126a587c23 */ /* 0x100fe20008000870 */
[----:B------:R-:W-:Y:S01]  /*5f40*/  FFMA R119, R119, UR18, -R112 ;  /* 0x0000001277777c23 */ /* 0x000fe20008000870 */
[----:B------:R-:W-:Y:S01]  /*5f50*/  FMUL R18, R18, 1.4426950216293334961 ;  /* 0x3fb8aa3b12127820 */ /* 0x000fe20000400000 */
        /* <DEDUP_REMOVED lines=27> */
[----:B------:R-:W1:Y:S08]  /*6110*/  MUFU.EX2 R18, R18 ;  /* 0x0000001200127308 */ /* 0x000e700000000800 */
[----:B------:R-:W-:Y:S08]  /*6120*/  MUFU.EX2 R4, R117 ;  /* 0x0000007500047308 */ /* 0x000ff00000000800 */
[----:B------:R-:W-:Y:S08]  /*6130*/  MUFU.EX2 R199, R92 ;  /* 0x0000005c00c77308 */ /* 0x000ff00000000800 */
[----:B------:R-:W5:Y:S08]  /*6140*/  MUFU.EX2 R200, R93 ;  /* 0x0000005d00c87308 */ /* 0x000f700000000800 */
[----:B------:R-:W-:Y:S08]  /*6150*/  MUFU.EX2 R201, R96 ;  /* 0x0000006000c97308 */ /* 0x000ff00000000800 */
[----:B------:R-:W0:Y:S08]  /*6160*/  MUFU.EX2 R202, R97 ;  /* 0x0000006100ca7308 */ /* 0x000e300000000800 */
[----:B------:R-:W-:Y:S08]  /*6170*/  MUFU.EX2 R203, R203 ;  /* 0x000000cb00cb7308 */ /* 0x000ff00000000800 */
        /* <DEDUP_REMOVED lines=9> */
[----:B------:R-:W2:Y:S08]  /*6210*/  MUFU.EX2 R116, R91 ;  /* 0x0000005b00747308 */ /* 0x000eb00000000800 */
[----:B------:R-:W-:Y:S08]  /*6220*/  MUFU.EX2 R117, R94 ;  /* 0x0000005e00757308 */ /* 0x000ff00000000800 */
[----:B------:R-:W2:Y:S08]  /*6230*/  MUFU.EX2 R120, R95 ;  /* 0x0000005f00787308 */ /* 0x000eb00000000800 */
[----:B------:R-:W-:Y:S08]  /*6240*/  MUFU.EX2 R122, R98 ;  /* 0x00000062007a7308 */ /* 0x000ff00000000800 */
[----:B------:R-:W2:Y:S08]  /*6250*/  MUFU.EX2 R206, R99 ;  /* 0x0000006300ce7308 */ /* 0x000eb00000000800 */
[----:B------:R-:W-:Y:S08]  /*6260*/  MUFU.EX2 R210, R102 ;  /* 0x0000006600d27308 */ /* 0x000ff00000000800 */
[----:B------:R-:W2:Y:S08]  /*6270*/  MUFU.EX2 R106, R90 ;  /* 0x0000005a006a7308 */ /* 0x000eb00000000800 */
[----:B------:R5:W-:Y:S08]  /*6280*/  MUFU.EX2 R107, R88 ;  /* 0x00000058006b7308 */ /* 0x000bf00000000800 */
[----:B------:R-:W2:Y:S08]  /*6290*/  MUFU.EX2 R9, R9 ;  /* 0x0000000900097308 */ /* 0x000eb00000000800 */
[----:B------:R-:W-:Y:S08]  /*62a0*/  MUFU.EX2 R11, R11 ;  /* 0x0000000b000b7308 */ /* 0x000ff00000000800 */
[----:B------:R-:W2:Y:S08]  /*62b0*/  MUFU.EX2 R12, R12 ;  /* 0x0000000c000c7308 */ /* 0x000eb00000000800 */
[----:B------:R-:W-:Y:S08]  /*62c0*/  MUFU.EX2 R13, R13 ;  /* 0x0000000d000d7308 */ /* 0x000ff00000000800 */
[----:B------:R-:W3:Y:S08]  /*62d0*/  MUFU.EX2 R15, R15 ;  /* 0x0000000f000f7308 */ /* 0x000ef00000000800 */
[----:B------:R-:W-:Y:S08]  /*62e0*/  MUFU.EX2 R20, R20 ;  /* 0x0000001400147308 */ /* 0x000ff00000000800 */
[----:B------:R-:W3:Y:S01]  /*62f0*/  MUFU.EX2 R8, R119 ;  /* 0x0000007700087308 */ /* 0x000ee20000000800 */
[-C--:B----4-:R-:W-:Y:S01]  /*6300*/  FMUL R24, R24, R113.reuse ;  /* 0x0000007118187220 */ /* 0x090fe20000400000 */
[-C--:B------:R-:W-:Y:S01]  /*6310*/  FMUL R25, R25, R113.reuse ;  /* 0x0000007119197220 */ /* 0x080fe20000400000 */
        /* <DEDUP_REMOVED lines=29> */
[-C--:B-1----:R-:W-:Y:S01]  /*64f0*/  FMUL R26, R26, R18.reuse ;  /* 0x000000121a1a7220 */ /* 0x082fe20000400000 */
        /* <DEDUP_REMOVED lines=30> */
[----:B------:R-:W-:Y:S01]  /*66e0*/  FMUL R85, R85, R113 ;  /* 0x0000007155557220 */ /* 0x000fe20000400000 */
[----:B------:R-:W-:Y:S01]  /*66f0*/  FMUL R87, R87, R18 ;  /* 0x0000001257577220 */ /* 0x000fe20000400000 */
[----:B-----5:R-:W-:-:S02]  /*6700*/  F2FP.F16.F32.PACK_AB R88, R198, R123 ;  /* 0x0000007bc658723e */ /* 0x020fc400000000ff */
[----:B------:R-:W-:Y:S02]  /*6710*/  F2FP.F16.F32.PACK_AB R90, R200, R199 ;  /* 0x000000c7c85a723e */ /* 0x000fe400000000ff */
[----:B0-----:R-:W-:Y:S02]  /*6720*/  F2FP.F16.F32.PACK_AB R92, R202, R201 ;  /* 0x000000c9ca5c723e */ /* 0x001fe400000000ff */
[----:B--2---:R-:W-:Y:S02]  /*6730*/  F2FP.F16.F32.PACK_AB R89, R116, R19 ;  /* 0x000000137459723e */ /* 0x004fe400000000ff */
[----:B------:R-:W-:Y:S02]  /*6740*/  F2FP.F16.F32.PACK_AB R91, R120, R117 ;  /* 0x00000075785b723e */ /* 0x000fe400000000ff */
[----:B------:R-:W-:Y:S02]  /*6750*/  F2FP.F16.F32.PACK_AB R93, R206, R122 ;  /* 0x0000007ace5d723e */ /* 0x000fe400000000ff */
[----:B------:R-:W-:-:S02]  /*6760*/  F2FP.F16.F32.PACK_AB R94, R23, R203 ;  /* 0x000000cb175e723e */ /* 0x000fc400000000ff */
[----:B------:R-:W-:Y:S02]  /*6770*/  F2FP.F16.F32.PACK_AB R95, R106, R210 ;  /* 0x000000d26a5f723e */ /* 0x000fe400000000ff */
[----:B------:R-:W-:Y:S02]  /*6780*/  F2FP.F16.F32.PACK_AB R96, R105, R104 ;  /* 0x000000686960723e */ /* 0x000fe400000000ff */
[----:B------:R-:W-:Y:S02]  /*6790*/  F2FP.F16.F32.PACK_AB R97, R9, R107 ;  /* 0x0000006b0961723e */ /* 0x000fe400000000ff */
[----:B------:R-:W-:Y:S02]  /*67a0*/  F2FP.F16.F32.PACK_AB R98, R109, R108 ;  /* 0x0000006c6d62723e */ /* 0x000fe400000000ff */
[----:B------:R-:W-:Y:S02]  /*67b0*/  F2FP.F16.F32.PACK_AB R99, R12, R11 ;  /* 0x0000000b0c63723e */ /* 0x000fe400000000ff */
[----:B------:R-:W-:-:S02]  /*67c0*/  F2FP.F16.F32.PACK_AB R100, R16, R14 ;  /* 0x0000000e1064723e */ /* 0x000fc400000000ff */
[----:B---3--:R-:W-:Y:S02]  /*67d0*/  F2FP.F16.F32.PACK_AB R101, R15, R13 ;  /* 0x0000000d0f65723e */ /* 0x008fe400000000ff */
[----:B------:R-:W-:Y:S02]  /*67e0*/  F2FP.F16.F32.PACK_AB R102, R4, R17 ;  /* 0x000000110466723e */ /* 0x000fe400000000ff */
[----:B------:R-:W-:Y:S01]  /*67f0*/  F2FP.F16.F32.PACK_AB R103, R8, R20 ;  /* 0x000000140867723e */ /* 0x000fe200000000ff */
[----:B------:R-:W-:Y:S06]  /*6800*/  BAR.SYNC.DEFER_BLOCKING 0x0 ;  /* 0x0000000000007b1d */ /* 0x000fec0000010000 */
[----:B------:R-:W-:-:S06]  /*6810*/  WARPGROUP.ARRIVE ;  /* 0x00000000000079c5 */ /* 0x000fcc0000000000 */
[----:B------:R-:W-:-:S12]  /*6820*/  HGMMA.64x128x16.F32 R24, R88, gdesc[UR12], R24 ;  /* 0x01e0000c58187df0 */ /* 0x000fd80008700818 */
[----:B------:R-:W-:Y:S01]  /*6830*/  HGMMA.64x128x16.F32 R24, R92, gdesc[UR8], R24 ;  /* 0x01e000085c187df0 */ /* 0x000fe20008700818 */
[----:B------:R-:W-:Y:S01]  /*6840*/  FADD R123, R123, R198 ;  /* 0x000000c67b7b7221 */ /* 0x000fe20000000000 */
[----:B------:R-:W-:-:S03]  /*6850*/  FADD R19, R19, R116 ;  /* 0x0000007413137221 */ /* 0x000fc60000000000 */
[----:B------:R-:W-:Y:S01]  /*6860*/  FADD R123, R199, R123 ;  /* 0x0000007bc77b7221 */ /* 0x000fe20000000000 */
[----:B------:R-:W-:-:S03]  /*6870*/  FADD R19, R117, R19 ;  /* 0x0000001375137221 */ /* 0x000fc60000000000 */
[----:B------:R-:W-:-:S03]  /*6880*/  FADD R123, R200, R123 ;  /* 0x0000007bc87b7221 */ /* 0x000fc60000000000 */
[----:B------:R-:W-:Y:S01]  /*6890*/  HGMMA.64x128x16.F32 R24, R96, gdesc[UR40], R24 ;  /* 0x01e0002860187df0 */ /* 0x000fe20008700818 */
[----:B------:R-:W-:Y:S01]  /*68a0*/  FADD R19, R120, R19 ;  /* 0x0000001378137221 */ /* 0x000fe20000000000 */
[----:B------:R-:W-:-:S03]  /*68b0*/  FADD R123, R201, R123 ;  /* 0x0000007bc97b7221 */ /* 0x000fc60000000000 */
        /* <DEDUP_REMOVED lines=22> */
[----:B------:R-:W-:Y:S02]  /*6a20*/  FADD R19, R8, R19 ;  /* 0x0000001308137221 */ /* 0x000fe40000000000 */
[----:B------:R-:W0:Y:S01]  /*6a30*/  SHFL.BFLY PT, R8, R123, 0x2, 0x1f ;  /* 0x0c401f007b087f89 */ /* 0x000e2200000e0000 */
[----:B------:R-:W-:Y:S03]  /*6a40*/  HGMMA.64x128x16.F32 R24, R100, gdesc[UR36], R24, gsb0 ;  /* 0x01e0002464187df0 */ /* 0x000fe60008000818 */
[----:B------:R-:W1:Y:S01]  /*6a50*/  SHFL.BFLY PT, R4, R19, 0x2, 0x1f ;  /* 0x0c401f0013047f89 */ /* 0x000e6200000e0000 */
[----:B0-----:R-:W-:-:S05]  /*6a60*/  FADD R8, R123, R8 ;  /* 0x000000087b087221 */ /* 0x001fca0000000000 */
[----:B------:R-:W0:Y:S01]  /*6a70*/  SHFL.BFLY PT, R9, R8, 0x1, 0x1f ;  /* 0x0c201f0008097f89 */ /* 0x000e2200000e0000 */
[----:B------:R-:W-:Y:S01]  /*6a80*/  UIADD3 UR4, UR4, 0x40, URZ ;  /* 0x0000004004047890 */ /* 0x000fe2000fffe03f */
[----:B-1----:R-:W-:-:S05]  /*6a90*/  FADD R4, R19, R4 ;  /* 0x0000000413047221 */ /* 0x002fca0000000000 */
[----:B------:R-:W1:Y:S01]  /*6aa0*/  SHFL.BFLY PT, R11, R4, 0x1, 0x1f ;  /* 0x0c201f00040b7f89 */ /* 0x000e6200000e0000 */
[----:B------:R-:W-:Y:S01]  /*6ab0*/  ISETP.LE.AND P0, PT, R22, UR4, PT ;  /* 0x0000000416007c0c */ /* 0x000fe2000bf03270 */
[----:B0-----:R-:W-:Y:S01]  /*6ac0*/  FADD R9, R8, R9 ;  /* 0x0000000908097221 */ /* 0x001fe20000000000 */
[----:B------:R-:W-:Y:S01]  /*6ad0*/  IMAD R2, R21, 0x40, R2 ;  /* 0x0000004015027824 */ /* 0x000fe200078e0202 */
[----:B------:R-:W-:Y:S01]  /*6ae0*/  MOV R8, R112 ;  /* 0x0000007000087202 */ /* 0x000fe20000000f00 */
[----:B------:R-:W-:Y:S02]  /*6af0*/  IMAD R3, R193, 0x40, R3 ;  /* 0x00000040c1037824 */ /* 0x000fe400078e0203 */
[----:B------:R-:W-:Y:S01]  /*6b00*/  FFMA R6, R113, R6, R9 ;  /* 0x0000000671067223 */ /* 0x000fe20000000009 */
[----:B------:R-:W-:Y:S02]  /*6b10*/  IMAD.MOV.U32 R9, RZ, RZ, R112 ;  /* 0x000000ffff097224 */ /* 0x000fe400078e0070 */
[----:B-1----:R-:W-:Y:S01]  /*6b20*/  FADD R11, R4, R11 ;  /* 0x0000000b040b7221 */ /* 0x002fe20000000000 */
[----:B------:R-:W-:-:S03]  /*6b30*/  IMAD.MOV.U32 R4, RZ, RZ, R10 ;  /* 0x000000ffff047224 */ /* 0x000fc600078e000a */
[----:B------:R-:W-:Y:S01]  /*6b40*/  FFMA R7, R18, R7, R11 ;  /* 0x0000000712077223 */ /* 0x000fe2000000000b */
[----:B------:R-:W-:Y:S02]  /*6b50*/  WARPGROUP.DEPBAR.LE gsb0, 0x0 ;  /* 0x00008000000079c5 */ /* 0x000fe40000010000 */
[----:B------:R-:W-:Y:S05]  /*6b60*/  @!P0 BRA `(.L_x_1) ;  /* 0xffffffc000f48947 */ /* 0x000fea000383ffff */
.L_x_0:
[----:B------:R-:W-:Y:S01]  /*6b70*/  FMUL R8, R83, 0.25 ;  /* 0x3e80000053087820 */ /* 0x000fe20000400000 */
[----:B------:R-:W-:Y:S01]  /*6b80*/  FSETP.GT.AND P1, PT, |R7|, 8.50705917302346158658e+37, PT ;  /* 0x7e8000000700780b */ /* 0x000fe20003f24200 */
[----:B------:R-:W-:Y:S01]  /*6b90*/  FMUL R21, R62, 0.25 ;  /* 0x3e8000003e157820 */ /* 0x000fe20000400000 */
[----:B------:R-:W-:Y:S01]  /*6ba0*/  FMUL R17, R70, 0.25 ;  /* 0x3e80000046117820 */ /* 0x000fe20000400000 */
[----:B------:R-:W-:Y:S01]  /*6bb0*/  FMUL R18, R67, 0.25 ;  /* 0x3e80000043127820 */ /* 0x000fe20000400000 */
[----:B------:R-:W-:Y:S01]  /*6bc0*/  FSEL R11, R8, R83, P1 ;  /* 0x00000053080b7208 */ /* 0x000fe20000800000 */
[----:B------:R-:W-:Y:S01]  /*6bd0*/  FMUL R8, R71, 0.25 ;  /* 0x3e80000047087820 */ /* 0x000fe20000400000 */
[----:B------:R-:W-:Y:S01]  /*6be0*/  FSEL R102, R21, R62, P1 ;  /* 0x0000003e15667208 */ /* 0x000fe20000800000 */
[----:B------:R-:W-:Y:S01]  /*6bf0*/  FMUL R21, R54, 0.25 ;  /* 0x3e80000036157820 */ /* 0x000fe20000400000 */
[----:B------:R-:W-:Y:S01]  /*6c00*/  FSEL R16, R17, R70, P1 ;  /* 0x0000004611107208 */ /* 0x000fe20000800000 */
[----:B------:R-:W-:Y:S01]  /*6c10*/  IMAD.MOV.U32 R183, RZ, RZ, R6 ;  /* 0x000000ffffb77224 */ /* 0x000fe200078e0006 */
[----:B------:R-:W-:Y:S01]  /*6c20*/  FSEL R15, R8, R71, P1 ;  /* 0x00000047080f7208 */ /* 0x000fe20000800000 */
[----:B------:R-:W-:Y:S01]  /*6c30*/  FMUL R8, R63, 0.25 ;  /* 0x3e8000003f087820 */ /* 0x000fe20000400000 */
        /* <DEDUP_REMOVED lines=18> */
[----:B------:R-:W-:Y:S01]  /*6d60*/  FMUL R18, R43, 0.25 ;  /* 0x3e8000002b127820 */ /* 0x000fe20000400000 */
[----:B------:R-:W-:Y:S01]  /*6d70*/  FSEL R126, R21, R30, P1 ;  /* 0x0000001e157e7208 */ /* 0x000fe20000800000 */
[----:B------:R-:W-:Y:S01]  /*6d80*/  FMUL R21, R26, 0.25 ;  /* 0x3e8000001a157820 */ /* 0x000fe20000400000 */
[----:B------:R-:W-:Y:S01]  /*6d90*/  FSETP.GT.AND P2, PT, |R183|, 8.50705917302346158658e+37, PT ;  /* 0x7e800000b700780b */ /* 0x000fe20003f44200 */
[----:B------:R-:W0:Y:S01]  /*6da0*/  S2R R0, SR_TID.X ;  /* 0x0000000000007919 */ /* 0x000e220000002100 */
        /* <DEDUP_REMOVED lines=62> */
[C---:B0-----:R-:W-:Y:S01]  /*7190*/  IMAD.SHL.U32 R18, R0.reuse, 0x4, RZ ;  /* 0x0000000400127824 */ /* 0x041fe200078e00ff */
[----:B------:R-:W-:Y:S01]  /*71a0*/  LOP3.LUT R8, R0, 0x7, RZ, 0xc0, !PT ;  /* 0x0000000700087812 */ /* 0x000fe200078ec0ff */
[----:B------:R-:W-:Y:S01]  /*71b0*/  FMUL R5, R86, 0.25 ;  /* 0x3e80000056057820 */ /* 0x000fe20000400000 */
[----:B------:R-:W-:Y:S01]  /*71c0*/  FSEL R123, R19, R72, P2 ;  /* 0x00000048137b7208 */ /* 0x000fe20001000000 */
[----:B------:R-:W-:Y:S01]  /*71d0*/  FMUL R19, R64, 0.25 ;  /* 0x3e80000040137820 */ /* 0x000fe20000400000 */
[----:B------:R-:W-:Y:S01]  /*71e0*/  FSEL R147, R6, R45, P2 ;  /* 0x0000002d06937208 */ /* 0x000fe20001000000 */
[----:B------:R-:W-:Y:S01]  /*71f0*/  FMUL R6, R37, 0.25 ;  /* 0x3e80000025067820 */ /* 0x000fe20000400000 */
[----:B------:R-:W-:Y:S01]  /*7200*/  FSEL R175, R21, R28, P2 ;  /* 0x0000001c15af7208 */ /* 0x000fe20001000000 */
[----:B------:R-:W-:Y:S01]  /*7210*/  FMUL R3, R82, 0.25 ;  /* 0x3e80000052037820 */ /* 0x000fe20000400000 */
[----:B------:R-:W-:Y:S01]  /*7220*/  LEA R21, R8, UR7, 0x4 ;  /* 0x0000000708157c11 */ /* 0x000fe2000f8e20ff */
[----:B------:R-:W-:Y:S01]  /*7230*/  FMUL R12, R79, 0.25 ;  /* 0x3e8000004f0c7820 */ /* 0x000fe20000400000 */
[----:B------:R-:W-:Y:S01]  /*7240*/  FSETP.GEU.AND P5, PT, |R7|, 1.175494350822287508e-38, PT ;  /* 0x008000000700780b */ /* 0x000fe20003fae200 */
[----:B------:R-:W-:Y:S01]  /*7250*/  FMUL R13, R78, 0.25 ;  /* 0x3e8000004e0d7820 */ /* 0x000fe20000400000 */
[----:B------:R-:W-:Y:S01]  /*7260*/  FSEL R127, R19, R64, P2 ;  /* 0x00000040137f7208 */ /* 0x000fe20001000000 */
[----:B------:R-:W-:Y:S01]  /*7270*/  FMUL R19, R56, 0.25 ;  /* 0x3e80000038137820 */ /* 0x000fe20000400000 */
[----:B------:R-:W-:Y:S01]  /*7280*/  FSEL R161, R6, R37, P2 ;  /* 0x0000002506a17208 */ /* 0x000fe20001000000 */
[----:B------:R-:W-:-:S02]  /*7290*/  IMAD R23, R8, -0x8, R21 ;  /* 0xfffffff808177824 */ /* 0x000fc400078e0215 */
[----:B------:R-:W-:Y:S01]  /*72a0*/  FMUL R6, R29, 0.25 ;  /* 0x3e8000001d067820 */ /* 0x000fe20000400000 */
[C---:B------:R-:W-:Y:S01]  /*72b0*/  FMUL R8, R7.reuse, 8388608 ;  /* 0x4b00000007087820 */ /* 0x040fe20000400000 */
[----:B------:R-:W-:Y:S01]  /*72c0*/  FSETP.GEU.AND P4, PT, R7, 1.175494350822287508e-38, PT ;  /* 0x008000000700780b */ /* 0x000fe20003f8e000 */
[----:B------:R-:W-:Y:S01]  /*72d0*/  FMUL R14, R75, 0.25 ;  /* 0x3e8000004b0e7820 */ /* 0x000fe20000400000 */
[----:B------:R-:W-:Y:S01]  /*72e0*/  FSEL R137, R19, R56, P2 ;  /* 0x0000003813897208 */ /* 0x000fe20001000000 */
[----:B------:R-:W-:Y:S01]  /*72f0*/  FMUL R19, R48, 0.25 ;  /* 0x3e80000030137820 */ /* 0x000fe20000400000 */
[----:B------:R-:W-:Y:S01]  /*7300*/  FSEL R173, R6, R29, P2 ;  /* 0x0000001d06ad7208 */ /* 0x000fe20001000000 */
[----:B------:R-:W-:Y:S01]  /*7310*/  FMUL R6, R25, 0.25 ;  /* 0x3e80000019067820 */ /* 0x000fe20000400000 */
[----:B------:R-:W-:Y:S01]  /*7320*/  FSEL R76, R8, R7, !P4 ;  /* 0x00000007084c7208 */ /* 0x000fe20006000000 */
[----:B------:R-:W-:Y:S01]  /*7330*/  @P1 FMUL R7, R7, 0.25 ;  /* 0x3e80000007071820 */ /* 0x000fe20000400000 */
[----:B------:R-:W-:Y:S01]  /*7340*/  FSEL R145, R19, R48, P2 ;  /* 0x0000003013917208 */ /* 0x000fe20001000000 */
[----:B------:R-:W-:Y:S01]  /*7350*/  FMUL R19, R40, 0.25 ;  /* 0x3e80000028137820 */ /* 0x000fe20000400000 */
[----:B------:R-:W-:Y:S01]  /*7360*/  FSEL R179, R6, R25, P2 ;  /* 0x0000001906b37208 */ /* 0x000fe20001000000 */
[----:B------:R-:W-:Y:S01]  /*7370*/  @!P5 FMUL R7, R7, 16777216 ;  /* 0x4b8000000707d820 */ /* 0x000fe20000400000 */
[C---:B------:R-:W-:Y:S01]  /*7380*/  FMUL R6, R183.reuse, 8388608 ;  /* 0x4b000000b7067820 */ /* 0x040fe20000400000 */
[----:B------:R-:W-:Y:S01]  /*7390*/  FSETP.GEU.AND P3, PT, R183, 1.175494350822287508e-38, PT ;  /* 0x00800000b700780b */ /* 0x000fe20003f6e000 */
[----:B------:R-:W-:Y:S01]  /*73a0*/  VIADD R8, R76, 0xc0cafb0d ;  /* 0xc0cafb0d4c087836 */ /* 0x000fe20000000000 */
[----:B------:R-:W-:Y:S01]  /*73b0*/  LOP3.LUT R18, R18, 0xc0, RZ, 0xc0, !PT ;  /* 0x000000c012127812 */ /* 0x000fe200078ec0ff */
[----:B------:R-:W-:Y:S01]  /*73c0*/  @!P5 FMUL R11, R11, 16777216 ;  /* 0x4b8000000b0bd820 */ /* 0x000fe20000400000 */
[----:B------:R-:W-:Y:S01]  /*73d0*/  FSEL R159, R19, R40, P2 ;  /* 0x00000028139f7208 */ /* 0x000fe20001000000 */
[----:B------:R-:W0:Y:S01]  /*73e0*/  MUFU.RCP R7, R7 ;  /* 0x0000000700077308 */ /* 0x000e220000001000 */
[----:B------:R-:W-:Y:S01]  /*73f0*/  FMUL R19, R32, 0.25 ;  /* 0x3e80000020137820 */ /* 0x000fe20000400000 */
[----:B------:R-:W-:Y:S01]  /*7400*/  FSEL R185, R6, R183, !P3 ;  /* 0x000000b706b97208 */ /* 0x000fe20005800000 */
[----:B------:R-:W-:Y:S01]  /*7410*/  @!P5 FMUL R15, R15, 16777216 ;  /* 0x4b8000000f0fd820 */ /* 0x000fe20000400000 */
[----:B------:R-:W-:Y:S01]  /*7420*/  IADD3 R29, R18, R23, RZ ;  /* 0x00000017121d7210 */ /* 0x000fe20007ffe0ff */
[----:B------:R-:W-:Y:S01]  /*7430*/  IMAD.SHL.U32 R18, R0, 0x8, RZ ;  /* 0x0000000800127824 */ /* 0x000fe200078e00ff */
[----:B------:R-:W-:Y:S01]  /*7440*/  IADD3 R6, R185, -0x3f3504f3, RZ ;  /* 0xc0cafb0db9067810 */ /* 0x000fe20007ffe0ff */
[----:B------:R-:W-:Y:S01]  /*7450*/  @!P5 FMUL R22, R22, 16777216 ;  /* 0x4b8000001616d820 */ /* 0x000fe20000400000 */
[----:B------:R-:W-:Y:S01]  /*7460*/  FSEL R171, R19, R32, P2 ;  /* 0x0000002013ab7208 */ /* 0x000fe20001000000 */
[----:B------:R-:W-:Y:S01]  /*7470*/  FMUL R19, R24, 0.25 ;  /* 0x3e80000018137820 */ /* 0x000fe20000400000 */
[----:B------:R-:W-:Y:S01]  /*7480*/  FSEL R4, R4, R87, P1 ;  /* 0x0000005704047208 */ /* 0x000fe20000800000 */
[----:B------:R-:W-:Y:S01]  /*7490*/  BAR.SYNC.DEFER_BLOCKING 0x0 ;  /* 0x0000000000007b1d */ /* 0x000fe20000010000 */
[----:B------:R-:W-:Y:S01]  /*74a0*/  LOP3.LUT R48, R18, 0x380, RZ, 0xc0, !PT ;  /* 0x0000038012307812 */ /* 0x000fe200078ec0ff */
[----:B------:R-:W-:Y:S01]  /*74b0*/  @!P5 FMUL R16, R16, 16777216 ;  /* 0x4b8000001010d820 */ /* 0x000fe20000400000 */
[----:B------:R-:W-:Y:S01]  /*74c0*/  LOP3.LUT R18, R6, 0xff800000, RZ, 0xc0, !PT ;  /* 0xff80000006127812 */ /* 0x000fe200078ec0ff */
[----:B------:R-:W-:Y:S01]  /*74d0*/  @!P5 FMUL R4, R4, 16777216 ;  /* 0x4b8000000404d820 */ /* 0x000fe20000400000 */
[----:B------:R-:W-:Y:S01]  /*74e0*/  FSEL R5, R5, R86, P1 ;  /* 0x0000005605057208 */ /* 0x000fe20000800000 */
[----:B------:R-:W-:Y:S01]  /*74f0*/  @!P5 FMUL R17, R17, 16777216 ;  /* 0x4b8000001111d820 */ /* 0x000fe20000400000 */
[----:B------:R-:W-:Y:S01]  /*7500*/  FSEL R181, R19, R24, P2 ;  /* 0x0000001813b57208 */ /* 0x000fe20001000000 */
[----:B0-----:R-:W-:Y:S01]  /*7510*/  FMUL R39, R7, R4 ;  /* 0x0000000407277220 */ /* 0x001fe20000400000 */
[----:B------:R-:W-:Y:S01]  /*7520*/  LOP3.LUT R24, R0, 0x8, RZ, 0xc0, !PT ;  /* 0x0000000800187812 */ /* 0x000fe200078ec0ff */
[----:B------:R-:W-:Y:S01]  /*7530*/  @!P5 FMUL R5, R5, 16777216 ;  /* 0x4b8000000505d820 */ /* 0x000fe20000400000 */
[----:B------:R-:W-:Y:S01]  /*7540*/  I2FP.F32.S32 R19, R18 ;  /* 0x0000001200137245 */ /* 0x000fe20000201400 */
[----:B------:R-:W-:Y:S01]  /*7550*/  IMAD.IADD R18, R185, 0x1, -R18 ;  /* 0x00000001b9127824 */ /* 0x000fe200078e0a12 */
[----:B------:R-:W-:Y:S01]  /*7560*/  FSEL R6, RZ, -23, P3 ;  /* 0xc1b80000ff067808 */ /* 0x000fe20001800000 */
[----:B------:R-:W-:Y:S01]  /*7570*/  IMAD R25, R24, 0x80, R21 ;  /* 0x0000008018197824 */ /* 0x000fe200078e0215 */
[----:B------:R-:W-:Y:S01]  /*7580*/  FSETP.GEU.AND P3, PT, |R183|, 1.175494350822287508e-38, PT ;  /* 0x00800000b700780b */ /* 0x000fe20003f6e200 */
[----:B------:R-:W-:-:S02]  /*7590*/  IMAD.MOV.U32 R4, RZ, RZ, 0x3dc6b27f ;  /* 0x3dc6b27fff047424 */ /* 0x000fc400078e00ff */
[----:B------:R-:W-:Y:S01]  /*75a0*/  FADD R18, R18, -1 ;  /* 0xbf80000012127421 */ /* 0x000fe20000000000 */
[----:B------:R-:W-:Y:S01]  /*75b0*/  LOP3.LUT R21, R8, 0xff800000, RZ, 0xc0, !PT ;  /* 0xff80000008157812 */ /* 0x000fe200078ec0ff */
[----:B------:R-:W-:Y:S01]  /*75c0*/  FMUL R38, R7, R5 ;  /* 0x0000000507267220 */ /* 0x000fe20000400000 */
[----:B------:R-:W-:Y:S01]  /*75d0*/  @P2 FMUL R183, R183, 0.25 ;  /* 0x3e800000b7b72820 */ /* 0x000fe20000400000 */
[----:B------:R-:W-:Y:S01]  /*75e0*/  FFMA.FTZ R5, R18, R4, -0.16845393180847167969 ;  /* 0xbe2c7f3012057423 */ /* 0x000fe20000010004 */
[----:B------:R-:W-:Y:S01]  /*75f0*/  I2FP.F32.S32 R23, R21 ;  /* 0x0000001500177245 */ /* 0x000fe20000201400 */
[----:B------:R-:W-:Y:S02]  /*7600*/  IMAD.IADD R21, R76, 0x1, -R21 ;  /* 0x000000014c157824 */ /* 0x000fe400078e0a15 */
[----:B------:R-:W-:Y:S01]  /*7610*/  FFMA.FTZ R19, R19, 1.1920928955078125e-07, R6 ;  /* 0x3400000013137823 */ /* 0x000fe20000010006 */
[C---:B------:R-:W-:Y:S01]  /*7620*/  FFMA.FTZ R5, R18.reuse, R5, 0.1716887056827545166 ;  /* 0x3e2fcf2a12057423 */ /* 0x040fe20000010005 */
[----:B------:R-:W-:Y:S01]  /*7630*/  FSEL R82, R3, R82, P1 ;  /* 0x0000005203527208 */ /* 0x000fe20000800000 */
[----:B------:R-:W-:Y:S01]  /*7640*/  FADD R21, R21, -1 ;  /* 0xbf80000015157421 */ /* 0x000fe20000000000 */
[----:B------:R-:W-:Y:S01]  /*7650*/  @!P3 FMUL R183, R183, 16777216 ;  /* 0x4b800000b7b7b820 */ /* 0x000fe20000400000 */
[----:B------:R-:W-:Y:S01]  /*7660*/  FFMA.FTZ R5, R18, R5, -0.17900948226451873779 ;  /* 0xbe374e4312057423 */ /* 0x000fe20000010005 */
[----:B------:R-:W-:Y:S01]  /*7670*/  FMUL R3, R74, 0.25 ;  /* 0x3e8000004a037820 */ /* 0x000fe20000400000 */
[C---:B------:R-:W-:Y:S01]  /*7680*/  FFMA.FTZ R4, R21.reuse, R4, -0.16845393180847167969 ;  /* 0xbe2c7f3015047423 */ /* 0x040fe20000010004 */
[----:B------:R-:W0:Y:S01]  /*7690*/  MUFU.RCP R6, R183 ;  /* 0x000000b700067308 */ /* 0x000e220000001000 */
[----:B------:R-:W-:Y:S01]  /*76a0*/  FFMA.FTZ R5, R18, R5, 0.20512372255325317383 ;  /* 0x3e520bf412057423 */ /* 0x000fe20000010005 */
[----:B------:R-:W-:Y:S01]  /*76b0*/  FSEL R12, R12, R79, P1 ;  /* 0x0000004f0c0c7208 */ /* 0x000fe20000800000 */
[----:B------:R-:W-:Y:S01]  /*76c0*/  FFMA.FTZ R4, R21, R4, 0.1716887056827545166 ;  /* 0x3e2fcf2a15047423 */ /* 0x000fe20000010004 */
[----:B------:R-:W-:Y:S01]  /*76d0*/  FSEL R13, R13, R78, P1 ;  /* 0x0000004e0d0d7208 */ /* 0x000fe20000800000 */
[----:B------:R-:W-:Y:S01]  /*76e0*/  FFMA.FTZ R5, R18, R5, -0.24046532809734344482 ;  /* 0xbe763c8b12057423 */ /* 0x000fe20000010005 */
[----:B------:R-:W-:Y:S01]  /*76f0*/  FSEL R14, R14, R75, P1 ;  /* 0x0000004b0e0e7208 */ /* 0x000fe20000800000 */
[----:B------:R-:W-:Y:S01]  /*7700*/  FFMA.FTZ R4, R21, R4, -0.17900948226451873779 ;  /* 0xbe374e4315047423 */ /* 0x000fe20000010004 */
[----:B------:R-:W-:Y:S01]  /*7710*/  FSEL R74, R3, R74, P1 ;  /* 0x0000004a034a7208 */ /* 0x000fe20000800000 */
[----:B------:R-:W-:Y:S01]  /*7720*/  FFMA.FTZ R5, R18, R5, 0.28857114911079406738 ;  /* 0x3e93bf9912057423 */ /* 0x000fe20000010005 */
[----:B------:R-:W-:Y:S01]  /*7730*/  FSEL R20, RZ, -23, P4 ;  /* 0xc1b80000ff147808 */ /* 0x000fe20002000000 */
[----:B------:R-:W-:Y:S01]  /*7740*/  FFMA.FTZ R4, R21, R4, 0.20512372255325317383 ;  /* 0x3e520bf415047423 */ /* 0x000fe20000010004 */
[----:B------:R-:W-:Y:S01]  /*7750*/  @!P5 FMUL R82, R82, 16777216 ;  /* 0x4b8000005252d820 */ /* 0x000fe20000400000 */
        /* <DEDUP_REMOVED lines=26> */
[----:B------:R-:W-:Y:S01]  /*7900*/  FFMA.FTZ R5, R18, R5, -0.36067417263984680176 ;  /* 0xbeb8aa4912057423 */ /* 0x000fe20000010005 */
        /* <DEDUP_REMOVED lines=30> */
[----:B------:R-:W-:Y:S01]  /*7af0*/  FFMA.FTZ R20, R23, 1.1920928955078125e-07, R20 ;  /* 0x3400000017147823 */ /* 0x000fe20000010014 */
[C---:B------:R-:W-:Y:S01]  /*7b00*/  FMUL R40, R7.reuse, R11 ;  /* 0x0000000b07287220 */ /* 0x040fe20000400000 */
[C---:B------:R-:W-:Y:S01]  /*7b10*/  FMUL R31, R7.reuse, R15 ;  /* 0x0000000f071f7220 */ /* 0x040fe20000400000 */
[----:B------:R-:W-:Y:S01]  /*7b20*/  FMUL R45, R7, R22 ;  /* 0x00000016072d7220 */ /* 0x000fe20000400000 */
[----:B------:R-:W-:Y:S01]  /*7b30*/  FFMA.FTZ R4, R21, R4, -0.24046532809734344482 ;  /* 0xbe763c8b15047423 */ /* 0x000fe20000010004 */
[C---:B------:R-:W-:Y:S01]  /*7b40*/  FMUL R41, R7.reuse, R82 ;  /* 0x0000005207297220 */ /* 0x040fe20000400000 */
        /* <DEDUP_REMOVED lines=25> */
[----:B------:R-:W-:Y:S01]  /*7ce0*/  FMUL R11, R7, R130 ;  /* 0x00000082070b7220 */ /* 0x000fe20000400000 */
[----:B------:R-:W-:Y:S01]  /*7cf0*/  IMAD.IADD R48, R48, 0x1, R25 ;  /* 0x0000000130307824 */ /* 0x000fe200078e0219 */
[----:B------:R-:W-:Y:S01]  /*7d00*/  LEA.HI R8, R24, R29, RZ, 0x1f ;  /* 0x0000001d18087211 */ /* 0x000fe200078ff8ff */
[C---:B0-----:R-:W-:Y:S01]  /*7d10*/  FMUL R46, R6.reuse, R27 ;  /* 0x0000001b062e7220 */ /* 0x041fe20000400000 */
[----:B------:R-:W-:Y:S01]  /*7d20*/  FMUL R49, R6, R35 ;  /* 0x0000002306317220 */ /* 0x000fe20000400000 */
[----:B------:R-:W-:Y:S01]  /*7d30*/  FFMA.FTZ R7, R18, R5, 0.48089820146560668945 ;  /* 0x3ef6384a12077423 */ /* 0x000fe20000010005 */
        /* <DEDUP_REMOVED lines=30> */
[C---:B------:R-:W-:Y:S01]  /*7f20*/  FFMA.FTZ R6, R21.reuse, R4, 0.28857114911079406738 ;  /* 0x3e93bf9915067423 */ /* 0x040fe20000010004 */
[----:B------:R-:W-:Y:S01]  /*7f30*/  FFMA.FTZ R7, R18, R7, -0.72134751081466674805 ;  /* 0xbf38aa3b12077423 */ /* 0x000fe20000010007 */
[----:B------:R-:W-:Y:S01]  /*7f40*/  LOP3.LUT R65, R0, 0x7f, RZ, 0xc0, !PT ;  /* 0x0000007f00417812 */ /* 0x000fe200078ec0ff */
[----:B------:R-:W0:Y:S01]  /*7f50*/  S2R R196, SR_TID.X ;  /* 0x0000000000c47919 */ /* 0x000e220000002100 */
[----:B------:R-:W-:Y:S01]  /*7f60*/  FFMA.FTZ R6, R21, R6, -0.36067417263984680176 ;  /* 0xbeb8aa4915067423 */ /* 0x000fe20000010006 */
[----:B------:R-:W-:Y:S01]  /*7f70*/  FMUL R7, R18, R7 ;  /* 0x0000000712077220 */ /* 0x000fe20000400000 */
[----:B------:R-:W-:Y:S01]  /*7f80*/  F2FP.F16.F32.PACK_AB R5, R173, R12 ;  /* 0x0000000cad05723e */ /* 0x000fe200000000ff */
[----:B------:R-:W1:Y:S01]  /*7f90*/  S2R R192, SR_CTAID.X ;  /* 0x0000000000c07919 */ /* 0x000e620000002500 */
[----:B------:R-:W-:Y:S01]  /*7fa0*/  FFMA.FTZ R12, R21, R6, 0.48089820146560668945 ;  /* 0x3ef6384a150c7423 */ /* 0x000fe20000010006 */
[----:B------:R-:W-:Y:S01]  /*7fb0*/  F2FP.F16.F32.PACK_AB R6, R126, R11 ;  /* 0x0000000b7e06723e */ /* 0x000fe200000000ff */
[----:B------:R-:W-:Y:S01]  /*7fc0*/  FMUL R11, R18, R7 ;  /* 0x00000007120b7220 */ /* 0x000fe20000400000 */
[----:B------:R-:W-:Y:S01]  /*7fd0*/  F2FP.F16.F32.PACK_AB R4, R175, R64 ;  /* 0x00000040af04723e */ /* 0x000fe200000000ff */
[----:B------:R-:W-:Y:S01]  /*7fe0*/  FFMA.FTZ R12, R21, R12, -0.72134751081466674805 ;  /* 0xbf38aa3b150c7423 */ /* 0x000fe2000001000c */
[----:B------:R-:W-:Y:S01]  /*7ff0*/  F2FP.F16.F32.PACK_AB R7, R124, R177 ;  /* 0x000000b17c07723e */ /* 0x000fe200000000ff */
[----:B------:R-:W-:Y:S01]  /*8000*/  FFMA.FTZ R18, R18, 1.4426950216293334961, R11 ;  /* 0x3fb8aa3b12127823 */ /* 0x000fe2000001000b */
[----:B------:R-:W-:Y:S01]  /*8010*/  LEA R65, R65, UR7, 0x4 ;  /* 0x0000000741417c11 */ /* 0x000fe2000f8e20ff */
[C---:B------:R-:W-:Y:S01]  /*8020*/  FMUL R12, R21.reuse, R12 ;  /* 0x0000000c150c7220 */ /* 0x040fe20000400000 */
[----:B------:R-:W-:Y:S01]  /*8030*/  ISETP.GE.U32.AND P3, PT, R76, 0x7f800000, PT ;  /* 0x7f8000004c00780c */ /* 0x000fe20003f66070 */
[----:B------:R-:W-:Y:S01]  /*8040*/  STSM.16.M88.4 [R48], R4 ;  /* 0x0000000430007844 */ /* 0x000fe20000000200 */
[----:B------:R-:W-:Y:S01]  /*8050*/  LOP3.LUT R2, R0, 0x40, RZ, 0xc0, !PT ;  /* 0x0000004000027812 */ /* 0x000fe200078ec0ff */
[----:B------:R-:W-:Y:S01]  /*8060*/  FMUL R12, R21, R12 ;  /* 0x0000000c150c7220 */ /* 0x000fe20000400000 */
[----:B------:R-:W-:Y:S01]  /*8070*/  FADD R64, R19, R18 ;  /* 0x0000001213407221 */ /* 0x000fe20000000000 */
[----:B------:R-:W-:Y:S01]  /*8080*/  BAR.SYNC.DEFER_BLOCKING 0x0 ;  /* 0x0000000000007b1d */ /* 0x000fe20000010000 */
[----:B------:R-:W-:Y:S01]  /*8090*/  ISETP.NE.U32.AND P0, PT, R2, RZ, PT ;  /* 0x000000ff0200720c */ /* 0x000fe20003f05070 */
[----:B------:R-:W-:Y:S01]  /*80a0*/  FFMA.FTZ R11, R21, 1.4426950216293334961, R12 ;  /* 0x3fb8aa3b150b7823 */ /* 0x000fe2000001000c */
[----:B------:R-:W-:-:S02]  /*80b0*/  F2FP.F16.F32.PACK_AB R16, R16, R171 ;  /* 0x000000ab1010723e */ /* 0x000fc400000000ff */
[----:B------:R-:W-:Y:S01]  /*80c0*/  F2FP.F16.F32.PACK_AB R17, R17, R72 ;  /* 0x000000481111723e */ /* 0x000fe200000000ff */
[----:B------:R-:W-:Y:S02]  /*80d0*/  FADD R11, R20, R11 ;  /* 0x0000000b140b7221 */ /* 0x000fe40000000000 */
[----:B------:R-:W2:Y:S01]  /*80e0*/  LDC R2, c[0x0][0x278] ;  /* 0x00009e00ff027b82 */ /* 0x000ea20000000800 */
[----:B------:R-:W-:Y:S01]  /*80f0*/  @P3 MOV R19, 0x7f800000 ;  /* 0x7f80000000133802 */ /* 0x000fe20000000f00 */
[----:B------:R-:W-:Y:S01]  /*8100*/  ULDC.64 UR4, c[0x0][0x270] ;  /* 0x00009c0000047ab9 */ /* 0x000fe20000000a00 */
[----:B------:R-:W-:Y:S01]  /*8110*/  F2FP.F16.F32.PACK_AB R18, R118, R167 ;  /* 0x000000a77612723e */ /* 0x000fe200000000ff */
[----:B------:R-:W-:Y:S01]  /*8120*/  UIMAD UR4, UR6, UR4, URZ ;  /* 0x00000004060472a4 */ /* 0x000fe2000f8e023f */
[----:B------:R-:W-:Y:S01]  /*8130*/  ISETP.GE.U32.AND P1, PT, R185, 0x7f800000, PT ;  /* 0x7f800000b900780c */ /* 0x000fe20003f26070 */
[----:B------:R-:W-:Y:S01]  /*8140*/  @P3 FFMA.FTZ R11, R76, R19, +INF ;  /* 0x7f8000004c0b3423 */ /* 0x000fe20000010013 */
[----:B------:R-:W-:-:S02]  /*8150*/  F2FP.F16.F32.PACK_AB R19, R116, R165 ;  /* 0x000000a57413723e */ /* 0x000fc400000000ff */
[----:B------:R-:W-:Y:S01]  /*8160*/  SHF.R.U32.HI R3, RZ, 0x6, R0 ;  /* 0x00000006ff037819 */ /* 0x000fe20000011600 */
[----:B------:R-:W-:Y:S01]  /*8170*/  IMAD.SHL.U32 R0, R0, 0x2, RZ ;  /* 0x0000000200007824 */ /* 0x000fe200078e00ff */
[----:B------:R-:W-:Y:S02]  /*8180*/  F2FP.F16.F32.PACK_AB R21, R13, R14 ;  /* 0x0000000e0d15723e */ /* 0x000fe400000000ff */
[----:B------:R-:W-:Y:S02]  /*8190*/  SGXT.U32 R3, R3, 0x1 ;  /* 0x000000010303781a */ /* 0x000fe40000000000 */
[----:B------:R-:W-:Y:S01]  /*81a0*/  F2FP.F16.F32.PACK_AB R22, R22, R15 ;  /* 0x0000000f1616723e */ /* 0x000fe200000000ff */
[----:B------:R-:W3:Y:S02]  /*81b0*/  LDS.128 R4, [R65] ;  /* 0x0000000041047984 */ /* 0x000ee40000000c00 */
[----:B------:R-:W-:Y:S01]  /*81c0*/  @P1 IMAD.MOV.U32 R12, RZ, RZ, 0x7f800000 ;  /* 0x7f800000ff0c1424 */ /* 0x000fe200078e00ff */
[----:B------:R-:W-:Y:S01]  /*81d0*/  F2FP.F16.F32.PACK_AB R20, R155, R68 ;  /* 0x000000449b14723e */ /* 0x000fe200000000ff */
[----:B------:R-:W-:Y:S02]  /*81e0*/  BAR.SYNC.DEFER_BLOCKING 0x0 ;  /* 0x0000000000007b1d */ /* 0x000fe40000010000 */
[----:B------:R-:W-:Y:S01]  /*81f0*/  @P1 FFMA.FTZ R64, R185, R12, +INF ;  /* 0x7f800000b9401423 */ /* 0x000fe2000001000c */
[----:B------:R-:W-:Y:S01]  /*8200*/  F2FP.F16.F32.PACK_AB R23, R23, R112 ;  /* 0x000000701717723e */ /* 0x000fe200000000ff */
[----:B--2---:R-:W-:Y:S01]  /*8210*/  IMAD R3, R3, R2, RZ ;  /* 0x0000000203037224 */ /* 0x004fe200078e02ff */
[----:B------:R-:W-:-:S02]  /*8220*/  F2FP.F16.F32.PACK_AB R24, R24, R27 ;  /* 0x0000001b1818723e */ /* 0x000fc400000000ff */
[----:B------:R-:W-:Y:S01]  /*8230*/  F2FP.F16.F32.PACK_AB R25, R25, R60 ;  /* 0x0000003c1919723e */ /* 0x000fe200000000ff */
[----:B------:R-:W-:Y:S01]  /*8240*/  IMAD R113, R2, 0x2, R3 ;  /* 0x0000000202717824 */ /* 0x000fe200078e0203 */
[----:B------:R-:W-:Y:S02]  /*8250*/  F2FP.F16.F32.PACK_AB R26, R26, R153 ;  /* 0x000000991a1a723e */ /* 0x000fe400000000ff */
[----:B------:R-:W-:Y:S01]  /*8260*/  F2FP.F16.F32.PACK_AB R27, R106, R151 ;  /* 0x000000976a1b723e */ /* 0x000fe200000000ff */
[----:B------:R-:W-:Y:S01]  /*8270*/  IMAD R109, R2, 0x2, R113 ;  /* 0x00000002026d7824 */ /* 0x000fe200078e0271 */
[----:B------:R-:W-:Y:S02]  /*8280*/  F2FP.F16.F32.PACK_AB R32, R32, R35 ;  /* 0x000000232020723e */ /* 0x000fe400000000ff */
[----:B------:R-:W-:Y:S01]  /*8290*/  F2FP.F16.F32.PACK_AB R33, R33, R58 ;  /* 0x0000003a2121723e */ /* 0x000fe200000000ff */
[----:B------:R-:W-:Y:S01]  /*82a0*/  IMAD R111, R2, 0x2, R109 ;  /* 0x00000002026f7824 */ /* 0x000fe200078e026d */
[----:B------:R-:W-:-:S02]  /*82b0*/  F2FP.F16.F32.PACK_AB R34, R34, R149 ;  /* 0x000000952222723e */ /* 0x000fc400000000ff */
[----:B------:R-:W-:Y:S01]  /*82c0*/  F2FP.F16.F32.PACK_AB R35, R100, R133 ;  /* 0x000000856423723e */ /* 0x000fe200000000ff */
[----:B------:R-:W-:Y:S01]  /*82d0*/  IMAD R107, R2, 0x2, R111 ;  /* 0x00000002026b7824 */ /* 0x000fe200078e026f */
[----:B------:R-:W-:Y:S02]  /*82e0*/  F2FP.F16.F32.PACK_AB R28, R28, R61 ;  /* 0x0000003d1c1c723e */ /* 0x000fe400000000ff */
[----:B------:R-:W-:Y:S01]  /*82f0*/  F2FP.F16.F32.PACK_AB R29, R29, R56 ;  /* 0x000000381d1d723e */ /* 0x000fe200000000ff */
[----:B------:R-:W2:Y:S01]  /*8300*/  LDC.64 R60, c[0x0][0x228] ;  /* 0x00008a00ff3c7b82 */ /* 0x000ea20000000a00 */
[----:B------:R-:W-:Y:S01]  /*8310*/  STSM.16.M88.4 [R48], R16 ;  /* 0x0000001030007844 */ /* 0x000fe20000000200 */
[----:B------:R-:W-:Y:S02]  /*8320*/  LEA R105, R2, R107, 0x1 ;  /* 0x0000006b02697211 */ /* 0x000fe400078e08ff */
[----:B------:R-:W-:-:S04]  /*8330*/  F2FP.F16.F32.PACK_AB R30, R30, R45 ;  /* 0x0000002d1e1e723e */ /* 0x000fc800000000ff */
[----:B------:R-:W-:Y:S01]  /*8340*/  BAR.SYNC.DEFER_BLOCKING 0x0 ;  /* 0x0000000000007b1d */ /* 0x000fe20000010000 */
[----:B------:R-:W-:Y:S01]  /*8350*/  F2FP.F16.F32.PACK_AB R31, R31, R44 ;  /* 0x0000002c1f1f723e */ /* 0x000fe200000000ff */
[----:B------:R-:W-:Y:S01]  /*8360*/  IMAD R103, R2, 0x2, R105 ;  /* 0x0000000202677824 */ /* 0x000fe200078e0269 */
[----:B0-----:R-:W-:Y:S02]  /*8370*/  LOP3.LUT R196, R196, 0x3f, RZ, 0xc0, !PT ;  /* 0x0000003fc4c47812 */ /* 0x001fe400078ec0ff */
[----:B------:R-:W-:Y:S01]  /*8380*/  F2FP.F16.F32.PACK_AB R38, R38, R41 ;  /* 0x000000292626723e */ /* 0x000fe200000000ff */
[----:B------:R-:W-:Y:S01]  /*8390*/  IMAD R51, R2, 0x2, R103 ;  /* 0x0000000202337824 */ /* 0x000fe200078e0267 */
[----:B------:R-:W-:Y:S01]  /*83a0*/  F2FP.F16.F32.PACK_AB R39, R39, R40 ;  /* 0x000000282727723e */ /* 0x000fe200000000ff */
[----:B-1----:R-:W-:Y:S01]  /*83b0*/  IMAD R192, R192, 0x40, R196 ;  /* 0x00000040c0c07824 */ /* 0x002fe200078e02c4 */
[----:B------:R-:W-:Y:S01]  /*83c0*/  FSETP.NEU.AND P1, PT, R76, RZ, PT ;  /* 0x000000ff4c00720b */ /* 0x000fe20003f2d000 */
[----:B------:R-:W-:Y:S01]  /*83d0*/  IMAD R101, R2, 0x2, R51 ;  /* 0x0000000202657824 */ /* 0x000fe200078e0233 */
[----:B------:R-:W-:Y:S01]  /*83e0*/  FSETP.NEU.AND P2, PT, R185, RZ, PT ;  /* 0x000000ffb900720b */ /* 0x000fe20003f4d000 */
[----:B------:R-:W-:Y:S01]  /*83f0*/  IMAD R44, R192, UR5, RZ ;  /* 0x00000005c02c7c24 */ /* 0x000fe2000f8e02ff */
[----:B------:R-:W-:Y:S01]  /*8400*/  USHF.L.U32 UR5, UR4, 0x1, URZ ;  /* 0x0000000104057899 */ /* 0x000fe2000800063f */
[----:B------:R-:W-:-:S05]  /*8410*/  IMAD R55, R2, 0x2, R101 ;  /* 0x0000000202377824 */ /* 0x000fca00078e0265 */
[C---:B------:R-:W-:Y:S01]  /*8420*/  LEA R62, R2.reuse, R55, 0x1 ;  /* 0x00000037023e7211 */ /* 0x040fe200078e08ff */
[----:B------:R-:W0:Y:S04]  /*8430*/  LDS.128 R12, [R65] ;  /* 0x00000000410c7984 */ /* 0x000e280000000c00 */
[C---:B------:R-:W-:Y:S01]  /*8440*/  IMAD R66, R2.reuse, 0x2, R62 ;  /* 0x0000000202427824 */ /* 0x040fe200078e023e */
[----:B------:R-:W-:Y:S03]  /*8450*/  BAR.SYNC.DEFER_BLOCKING 0x0 ;  /* 0x0000000000007b1d */ /* 0x000fe60000010000 */
[----:B------:R-:W-:-:S04]  /*8460*/  IMAD R59, R2, 0x2, R66 ;  /* 0x00000002023b7824 */ /* 0x000fc800078e0242 */
[----:B------:R-:W-:-:S05]  /*8470*/  IMAD R70, R2, 0x2, R59 ;  /* 0x0000000202467824 */ /* 0x000fca00078e023b */
[----:B------:R-:W-:-:S05]  /*8480*/  LEA R63, R2, R70, 0x1 ;  /* 0x00000046023f7211 */ /* 0x000fca00078e08ff */
[----:B------:R-:W-:-:S04]  /*8490*/  IMAD R67, R2, 0x2, R63 ;  /* 0x0000000202437824 */ /* 0x000fc800078e023f */
[----:B------:R-:W-:-:S04]  /*84a0*/  IMAD R71, R2, 0x2, R67 ;  /* 0x0000000202477824 */ /* 0x000fc800078e0243 */
[C---:B------:R-:W-:Y:S01]  /*84b0*/  IMAD R78, R2.reuse, 0x2, R71 ;  /* 0x00000002024e7824 */ /* 0x040fe200078e0247 */
[----:B------:R-:W-:Y:S03]  /*84c0*/  STSM.16.M88.4 [R48], R20 ;  /* 0x0000001430007844 */ /* 0x000fe60000000200 */
[C---:B------:R-:W-:Y:S01]  /*84d0*/  IMAD R73, R2.reuse, 0x2, R78 ;  /* 0x0000000202497824 */ /* 0x040fe200078e024e */
[----:B------:R-:W-:Y:S04]  /*84e0*/  BAR.SYNC.DEFER_BLOCKING 0x0 ;  /* 0x0000000000007b1d */ /* 0x000fe80000010000 */
[----:B------:R-:W-:-:S05]  /*84f0*/  LEA R75, R2, R73, 0x1 ;  /* 0x00000049024b7211 */ /* 0x000fca00078e08ff */
[----:B------:R-:W-:-:S04]  /*8500*/  IMAD R77, R2, 0x2, R75 ;  /* 0x00000002024d7824 */ /* 0x000fc800078e024b */
[----:B------:R-:W-:-:S04]  /*8510*/  IMAD R79, R2, 0x2, R77 ;  /* 0x00000002024f7824 */ /* 0x000fc800078e024d */
[----:B------:R-:W-:-:S04]  /*8520*/  IMAD R81, R2, 0x2, R79 ;  /* 0x0000000202517824 */ /* 0x000fc800078e024f */
[C---:B------:R-:W-:Y:S01]  /*8530*/  IMAD R83, R2.reuse, 0x2, R81 ;  /* 0x0000000202537824 */ /* 0x040fe200078e0251 */
[----:B------:R-:W1:Y:S04]  /*8540*/  LDS.128 R16, [R65] ;  /* 0x0000000041107984 */ /* 0x000e680000000c00 */
[C---:B------:R-:W-:Y:S01]  /*8550*/  LEA R85, R2.reuse, R83, 0x1 ;  /* 0x0000005302557211 */ /* 0x040fe200078e08ff */
[----:B------:R-:W-:Y:S04]  /*8560*/  BAR.SYNC.DEFER_BLOCKING 0x0 ;  /* 0x0000000000007b1d */ /* 0x000fe80000010000 */
[----:B------:R-:W-:-:S04]  /*8570*/  IMAD R98, R2, 0x2, R85 ;  /* 0x0000000202627824 */ /* 0x000fc800078e0255 */
[----:B------:R-:W-:-:S04]  /*8580*/  IMAD R97, R2, 0x2, R98 ;  /* 0x0000000202617824 */ /* 0x000fc800078e0262 */
[----:B------:R-:W-:-:S04]  /*8590*/  IMAD R96, R2, 0x2, R97 ;  /* 0x0000000202607824 */ /* 0x000fc800078e0261 */
[----:B------:R-:W-:-:S05]  /*85a0*/  IMAD R95, R2, 0x2, R96 ;  /* 0x00000002025f7824 */ /* 0x000fca00078e0260 */
[C---:B------:R-:W-:Y:S01]  /*85b0*/  LEA R94, R2.reuse, R95, 0x1 ;  /* 0x0000005f025e7211 */ /* 0x040fe200078e08ff */
[----:B------:R-:W-:Y:S04]  /*85c0*/  STSM.16.M88.4 [R48], R24 ;  /* 0x0000001830007844 */ /* 0x000fe80000000200 */
[C---:B------:R-:W-:Y:S01]  /*85d0*/  IMAD R93, R2.reuse, 0x2, R94 ;  /* 0x00000002025d7824 */ /* 0x040fe200078e025e */
[----:B------:R-:W-:Y:S03]  /*85e0*/  BAR.SYNC.DEFER_BLOCKING 0x0 ;  /* 0x0000000000007b1d */ /* 0x000fe60000010000 */
[----:B------:R-:W-:-:S04]  /*85f0*/  IMAD R92, R2, 0x2, R93 ;  /* 0x00000002025c7824 */ /* 0x000fc800078e025d */
[----:B------:R-:W-:-:S04]  /*8600*/  IMAD R91, R2, 0x2, R92 ;  /* 0x00000002025b7824 */ /* 0x000fc800078e025c */
[----:B------:R-:W-:-:S04]  /*8610*/  IMAD R90, R2, 0x2, R91 ;  /* 0x00000002025a7824 */ /* 0x000fc800078e025b */
[----:B------:R-:W-:-:S04]  /*8620*/  IMAD R89, R2, 0x2, R90 ;  /* 0x0000000202597824 */ /* 0x000fc800078e025a */
[----:B------:R-:W-:-:S04]  /*8630*/  IMAD R88, R2, 0x2, R89 ;  /* 0x0000000202587824 */ /* 0x000fc800078e0259 */
[C---:B------:R-:W-:Y:S01]  /*8640*/  IMAD R87, R2.reuse, 0x2, R88 ;  /* 0x0000000202577824 */ /* 0x040fe200078e0258 */
[----:B------:R-:W-:Y:S04]  /*8650*/  LDS.128 R20, [R65] ;  /* 0x0000000041147984 */ /* 0x000fe80000000c00 */
[C---:B------:R-:W-:Y:S01]  /*8660*/  LEA R86, R2.reuse, R87, 0x1 ;  /* 0x0000005702567211 */ /* 0x040fe200078e08ff */
[----:B------:R-:W-:Y:S04]  /*8670*/  BAR.SYNC.DEFER_BLOCKING 0x0 ;  /* 0x0000000000007b1d */ /* 0x000fe80000010000 */
[----:B------:R-:W-:-:S05]  /*8680*/  IMAD R99, R2, 0x2, R86 ;  /* 0x0000000202637824 */ /* 0x000fca00078e0256 */
[----:B------:R-:W-:-:S05]  /*8690*/  LEA R115, R2, R99, 0x1 ;  /* 0x0000006302737211 */ /* 0x000fca00078e08ff */
[----:B------:R-:W-:-:S04]  /*86a0*/  IMAD R117, R2, 0x2, R115 ;  /* 0x0000000202757824 */ /* 0x000fc800078e0273 */
[----:B------:R-:W-:-:S04]  /*86b0*/  IMAD R119, R2, 0x2, R117 ;  /* 0x0000000202777824 */ /* 0x000fc800078e0275 */
[C---:B------:R-:W-:Y:S01]  /*86c0*/  IMAD R121, R2.reuse, 0x2, R119 ;  /* 0x0000000202797824 */ /* 0x040fe200078e0277 */
[----:B------:R4:W-:Y:S04]  /*86d0*/  STSM.16.M88.4 [R48], R32 ;  /* 0x0000002030007844 */ /* 0x0009e80000000200 */
[C---:B------:R-:W-:Y:S01]  /*86e0*/  LEA R123, R2.reuse, R121, 0x1 ;  /* 0x00000079027b7211 */ /* 0x040fe200078e08ff */
[----:B------:R-:W-:Y:S04]  /*86f0*/  BAR.SYNC.DEFER_BLOCKING 0x0 ;  /* 0x0000000000007b1d */ /* 0x000fe80000010000 */
[----:B------:R-:W-:-:S04]  /*8700*/  IMAD R125, R2, 0x2, R123 ;  /* 0x00000002027d7824 */ /* 0x000fc800078e027b */
[----:B------:R-:W-:-:S04]  /*8710*/  IMAD R145, R2, 0x2, R125 ;  /* 0x0000000202917824 */ /* 0x000fc800078e027d */
[----:B------:R-:W-:Y:S01]  /*8720*/  IMAD R147, R2, 0x2, R145 ;  /* 0x0000000202937824 */ /* 0x000fe200078e0291 */
[----:B----4-:R-:W-:Y:S02]  /*8730*/  F2FP.F16.F32.PACK_AB R32, R53, R54 ;  /* 0x000000363520723e */ /* 0x010fe400000000ff */
[----:B------:R-:W-:Y:S01]  /*8740*/  F2FP.F16.F32.PACK_AB R33, R52, R57 ;  /* 0x000000393421723e */ /* 0x000fe200000000ff */
[----:B------:R-:W-:Y:S01]  /*8750*/  IMAD R143, R2, 0x2, R147 ;  /* 0x00000002028f7824 */ /* 0x000fe200078e0293 */
[----:B------:R-:W-:Y:S01]  /*8760*/  F2FP.F16.F32.PACK_AB R34, R37, R42 ;  /* 0x0000002a2522723e */ /* 0x000fe200000000ff */
[----:B------:R-:W-:Y:S01]  /*8770*/  IMAD.SHL.U32 R37, R44, 0x2, RZ ;  /* 0x000000022c257824 */ /* 0x000fe200078e00ff */
[----:B------:R-:W-:Y:S01]  /*8780*/  F2FP.F16.F32.PACK_AB R35, R36, R43 ;  /* 0x0000002b2423723e */ /* 0x000fe200000000ff */
[----:B------:R-:W-:Y:S01]  /*8790*/  IMAD R135, R2, 0x2, R143 ;  /* 0x0000000202877824 */ /* 0x000fe200078e028f */
[----:B------:R-:W-:Y:S01]  /*87a0*/  F2FP.F16.F32.PACK_AB R36, R49, R50 ;  /* 0x000000323124723e */ /* 0x000fe200000000ff */
[----:B------:R-:W-:Y:S01]  /*87b0*/  IMAD.HI R44, R44, 0x2, RZ ;  /* 0x000000022c2c7827 */ /* 0x000fe200078e02ff */
[----:B--2---:R-:W-:Y:S01]  /*87c0*/  IADD3 R146, P3, P4, R37, UR5, R60 ;  /* 0x0000000525927c10 */ /* 0x004fe2000fc7e03c */
[----:B------:R-:W-:Y:S01]  /*87d0*/  UIMAD.WIDE UR4, UR4, 0x2, URZ ;  /* 0x00000002040478a5 */ /* 0x000fe2000f8e023f */
[----:B------:R-:W2:Y:S01]  /*87e0*/  LDS.128 R24, [R65] ;  /* 0x0000000041187984 */ /* 0x000ea20000000c00 */
[----:B------:R-:W-:-:S02]  /*87f0*/  LEA R127, R2, R135, 0x1 ;  /* 0x00000087027f7211 */ /* 0x000fc400078e08ff */
[----:B------:R-:W-:Y:S01]  /*8800*/  F2FP.F16.F32.PACK_AB R37, R46, R47 ;  /* 0x0000002f2e25723e */ /* 0x000fe200000000ff */
[----:B------:R-:W-:Y:S01]  /*8810*/  BAR.SYNC.DEFER_BLOCKING 0x0 ;  /* 0x0000000000007b1d */ /* 0x000fe20000010000 */
[----:B------:R-:W-:Y:S01]  /*8820*/  IADD3.X R166, R44, UR5, R61, P3, P4 ;  /* 0x000000052ca67c10 */ /* 0x000fe20009fe843d */
[C---:B------:R-:W-:Y:S01]  /*8830*/  IMAD R137, R2.reuse, 0x2, R127 ;  /* 0x0000000202897824 */ /* 0x040fe200078e027f */
[-C--:B------:R-:W-:Y:S02]  /*8840*/  LEA R44, P5, R3, R146.reuse, 0x1 ;  /* 0x00000092032c7211 */ /* 0x080fe400078a08ff */
[-C--:B------:R-:W-:Y:S01]  /*8850*/  LEA R42, P6, R113, R146.reuse, 0x1 ;  /* 0x00000092712a7211 */ /* 0x080fe200078c08ff */
[C---:B------:R-:W-:Y:S01]  /*8860*/  IMAD R129, R2.reuse, 0x2, R137 ;  /* 0x0000000202817824 */ /* 0x040fe200078e0289 */
[----:B------:R-:W-:Y:S01]  /*8870*/  LEA R40, P3, R109, R146, 0x1 ;  /* 0x000000926d287211 */ /* 0x000fe200078608ff */
[----:B------:R-:W-:Y:S01]  /*8880*/  ULDC UR4, c[0x0][0x27c] ;  /* 0x00009f0000047ab9 */ /* 0x000fe20000000800 */
[-C--:B------:R-:W-:Y:S01]  /*8890*/  LEA.HI.X.SX32 R45, R3, R166.reuse, 0x1, P5 ;  /* 0x000000a6032d7211 */ /* 0x080fe200028f0eff */
[----:B------:R-:W-:Y:S01]  /*88a0*/  IMAD R139, R2, 0x2, R129 ;  /* 0x00000002028b7824 */ /* 0x000fe200078e0281 */
[----:B------:R-:W-:Y:S01]  /*88b0*/  LEA.HI.X.SX32 R43, R113, R166, 0x1, P6 ;  /* 0x000000a6712b7211 */ /* 0x000fe200030f0eff */
[----:B------:R-:W-:Y:S01]  /*88c0*/  UIMAD UR4, UR6, UR4, URZ ;  /* 0x00000004060472a4 */ /* 0x000fe2000f8e023f */
[----:B------:R-:W-:-:S02]  /*88d0*/  LEA R46, P5, R107, R146, 0x1 ;  /* 0x000000926b2e7211 */ /* 0x000fc400078a08ff */
[C---:B------:R-:W-:Y:S01]  /*88e0*/  LEA R131, R2.reuse, R139, 0x1 ;  /* 0x0000008b02837211 */ /* 0x040fe200078e08ff */
[----:B------:R-:W-:Y:S01]  /*88f0*/  USHF.L.U32 UR6, UR4, 0x2, URZ ;  /* 0x0000000204067899 */ /* 0x000fe2000800063f */
[-C--:B------:R-:W-:Y:S01]  /*8900*/  LEA.HI.X.SX32 R41, R109, R166.reuse, 0x1, P3 ;  /* 0x000000a66d297211 */ /* 0x080fe200018f0eff */
[----:B------:R-:W-:Y:S01]  /*8910*/  UIMAD.WIDE UR4, UR4, 0x4, URZ ;  /* 0x00000004040478a5 */ /* 0x000fe2000f8e023f */
[----:B------:R-:W-:Y:S01]  /*8920*/  LEA.HI.X.SX32 R47, R107, R166, 0x1, P5 ;  /* 0x000000a66b2f7211 */ /* 0x000fe200028f0eff */
[C---:B------:R-:W-:Y:S01]  /*8930*/  IMAD R141, R2.reuse, 0x2, R131 ;  /* 0x00000002028d7824 */ /* 0x040fe200078e0283 */
[----:B------:R-:W-:Y:S01]  /*8940*/  LEA R50, P5, R101, R146, 0x1 ;  /* 0x0000009265327211 */ /* 0x000fe200078a08ff */
[----:B------:R-:W-:Y:S02]  /*8950*/  STSM.16.M88.4 [R48], R28 ;  /* 0x0000001c30007844 */ /* 0x000fe40000000200 */
[C---:B------:R-:W-:Y:S01]  /*8960*/  IMAD R133, R2.reuse, 0x2, R141 ;  /* 0x0000000202857824 */ /* 0x040fe200078e028d */
[----:B------:R-:W-:Y:S03]  /*8970*/  BAR.SYNC.DEFER_BLOCKING 0x0 ;  /* 0x0000000000007b1d */ /* 0x000fe60000010000 */
[----:B------:R-:W-:-:S05]  /*8980*/  IMAD R149, R2, 0x2, R133 ;  /* 0x0000000202957824 */ /* 0x000fca00078e0285 */
[----:B------:R-:W-:-:S05]  /*8990*/  LEA R151, R2, R149, 0x1 ;  /* 0x0000009502977211 */ /* 0x000fca00078e08ff */
[----:B------:R-:W-:-:S04]  /*89a0*/  IMAD R155, R2, 0x2, R151 ;  /* 0x00000002029b7824 */ /* 0x000fc800078e0297 */
[----:B------:R-:W-:-:S05]  /*89b0*/  IMAD R153, R2, 0x2, R155 ;  /* 0x0000000202997824 */ /* 0x000fca00078e029b */
[C---:B------:R-:W-:Y:S01]  /*89c0*/  LEA R157, R2.reuse, R153, 0x1 ;  /* 0x00000099029d7211 */ /* 0x040fe200078e08ff */
[----:B------:R-:W4:Y:S04]  /*89d0*/  LDS.128 R28, [R65] ;  /* 0x00000000411c7984 */ /* 0x000f280000000c00 */
[C---:B------:R-:W-:Y:S01]  /*89e0*/  IMAD R163, R2.reuse, 0x2, R157 ;  /* 0x0000000202a37824 */ /* 0x040fe200078e029d */
[----:B------:R-:W-:Y:S03]  /*89f0*/  BAR.SYNC.DEFER_BLOCKING 0x0 ;  /* 0x0000000000007b1d */ /* 0x000fe60000010000 */
[----:B------:R-:W-:-:S05]  /*8a00*/  IMAD R165, R2, 0x2, R163 ;  /* 0x0000000202a57824 */ /* 0x000fca00078e02a3 */
[----:B------:R-:W-:Y:S02]  /*8a10*/  LEA R164, R2, R165, 0x1 ;  /* 0x000000a502a47211 */ /* 0x000fe400078e08ff */
[----:B------:R-:W-:-:S04]  /*8a20*/  LEA R2, P4, R111, R146, 0x1 ;  /* 0x000000926f027211 */ /* 0x000fc800078808ff */
[----:B------:R-:W-:Y:S01]  /*8a30*/  LEA.HI.X.SX32 R3, R111, R166, 0x1, P4 ;  /* 0x000000a66f037211 */ /* 0x000fe200020f0eff */
[----:B------:R-:W-:Y:S01]  /*8a40*/  STSM.16.M88.4 [R48], R32 ;  /* 0x0000002030007844 */ /* 0x000fe20000000200 */
[----:B------:R-:W-:Y:S06]  /*8a50*/  BAR.SYNC.DEFER_BLOCKING 0x0 ;  /* 0x0000000000007b1d */ /* 0x000fec0000010000 */
[----:B------:R-:W5:Y:S02]  /*8a60*/  LDS.128 R32, [R65] ;  /* 0x0000000041207984 */ /* 0x000f640000000c00 */
[----:B------:R-:W-:Y:S06]  /*8a70*/  BAR.SYNC.DEFER_BLOCKING 0x0 ;  /* 0x0000000000007b1d */ /* 0x000fec0000010000 */
[----:B------:R3:W-:Y:S02]  /*8a80*/  STSM.16.M88.4 [R48], R36 ;  /* 0x0000002430007844 */ /* 0x0007e40000000200 */
[----:B------:R-:W-:Y:S01]  /*8a90*/  BAR.SYNC.DEFER_BLOCKING 0x0 ;  /* 0x0000000000007b1d */ /* 0x000fe20000010000 */
[----:B---3--:R-:W-:-:S02]  /*8aa0*/  LEA R36, P6, R105, R146, 0x1 ;  /* 0x0000009269247211 */ /* 0x008fc400078c08ff */
[-C--:B------:R-:W-:Y:S02]  /*8ab0*/  LEA R38, P3, R103, R146.reuse, 0x1 ;  /* 0x0000009267267211 */ /* 0x080fe400078608ff */
[----:B------:R-:W-:Y:S02]  /*8ac0*/  LEA R48, P4, R51, R146, 0x1 ;  /* 0x0000009233307211 */ /* 0x000fe400078808ff */
[----:B------:R-:W-:Y:S02]  /*8ad0*/  LEA.HI.X.SX32 R37, R105, R166, 0x1, P6 ;  /* 0x000000a669257211 */ /* 0x000fe400030f0eff */
[----:B------:R-:W-:Y:S02]  /*8ae0*/  LEA R52, P6, R55, R146, 0x1 ;  /* 0x0000009237347211 */ /* 0x000fe400078c08ff */
[----:B------:R-:W-:Y:S02]  /*8af0*/  LEA.HI.X.SX32 R39, R103, R166, 0x1, P3 ;  /* 0x000000a667277211 */ /* 0x000fe400018f0eff */
[----:B------:R-:W-:Y:S01]  /*8b00*/  LEA R54, P3, R62, R146, 0x1 ;  /* 0x000000923e367211 */ /* 0x000fe200078608ff */
[----:B------:R-:W-:Y:S01]  /*8b10*/  STG.E.U16 desc[UR16][R44.64], R4 ;  /* 0x000000042c007986 */ /* 0x000fe2000c101510 */
[----:B------:R-:W-:-:S02]  /*8b20*/  LEA.HI.X.SX32 R49, R51, R166, 0x1, P4 ;  /* 0x000000a633317211 */ /* 0x000fc400020f0eff */
[----:B------:R-:W-:Y:S01]  /*8b30*/  LEA R56, P4, R66, R146, 0x1 ;  /* 0x0000009242387211 */ /* 0x000fe200078808ff */
[----:B------:R-:W-:Y:S01]  /*8b40*/  STG.E.U16 desc[UR16][R42.64], R5 ;  /* 0x000000052a007986 */ /* 0x000fe2000c101510 */
[-C--:B------:R-:W-:Y:S02]  /*8b50*/  LEA.HI.X.SX32 R51, R101, R166.reuse, 0x1, P5 ;  /* 0x000000a665337211 */ /* 0x080fe400028f0eff */
[----:B------:R-:W-:Y:S01]  /*8b60*/  LEA.HI.X.SX32 R53, R55, R166, 0x1, P6 ;  /* 0x000000a637357211 */ /* 0x000fe200030f0eff */
[----:B------:R3:W-:Y:S01]  /*8b70*/  STG.E.U16 desc[UR16][R40.64], R6 ;  /* 0x0000000628007986 */ /* 0x0007e2000c101510 */
[----:B------:R-:W-:Y:S02]  /*8b80*/  LEA R58, P5, R59, R146, 0x1 ;  /* 0x000000923b3a7211 */ /* 0x000fe400078a08ff */
[----:B------:R-:W-:Y:S01]  /*8b90*/  LEA.HI.X.SX32 R55, R62, R166, 0x1, P3 ;  /* 0x000000a63e377211 */ /* 0x000fe200018f0eff */
[----:B------:R0:W-:Y:S01]  /*8ba0*/  STG.E.U16 desc[UR16][R2.64], R7 ;  /* 0x0000000702007986 */ /* 0x0001e2000c101510 */
[----:B------:R-:W-:-:S02]  /*8bb0*/  LEA R60, P6, R70, R146, 0x1 ;  /* 0x00000092463c7211 */ /* 0x000fc400078c08ff */
[----:B------:R-:W-:Y:S02]  /*8bc0*/  LEA R62, P3, R63, R146, 0x1 ;  /* 0x000000923f3e7211 */ /* 0x000fe400078608ff */
[----:B------:R-:W-:Y:S02]  /*8bd0*/  LEA.HI.X.SX32 R57, R66, R166, 0x1, P4 ;  /* 0x000000a642397211 */ /* 0x000fe400020f0eff */
[----:B------:R-:W-:Y:S02]  /*8be0*/  LEA R66, P4, R67, R146, 0x1 ;  /* 0x0000009243427211 */ /* 0x000fe400078808ff */
[----:B------:R-:W-:Y:S02]  /*8bf0*/  LEA.HI.X.SX32 R59, R59, R166, 0x1, P5 ;  /* 0x000000a63b3b7211 */ /* 0x000fe400028f0eff */
[----:B------:R-:W-:Y:S02]  /*8c00*/  LEA R68, P5, R71, R146, 0x1 ;  /* 0x0000009247447211 */ /* 0x000fe400078a08ff */
[----:B------:R-:W-:-:S02]  /*8c10*/  LEA.HI.X.SX32 R61, R70, R166, 0x1, P6 ;  /* 0x000000a6463d7211 */ /* 0x000fc400030f0eff */
[----:B------:R-:W-:Y:S02]  /*8c20*/  LEA.HI.X.SX32 R63, R63, R166, 0x1, P3 ;  /* 0x000000a63f3f7211 */ /* 0x000fe400018f0eff */
[-C--:B------:R-:W-:Y:S02]  /*8c30*/  LEA R70, P6, R78, R146.reuse, 0x1 ;  /* 0x000000924e467211 */ /* 0x080fe400078c08ff */
[----:B------:R-:W-:Y:S02]  /*8c40*/  LEA R72, P3, R73, R146, 0x1 ;  /* 0x0000009249487211 */ /* 0x000fe400078608ff */
[----:B------:R-:W-:Y:S02]  /*8c50*/  LEA.HI.X.SX32 R67, R67, R166, 0x1, P4 ;  /* 0x000000a643437211 */ /* 0x000fe400020f0eff */
[----:B------:R-:W-:Y:S02]  /*8c60*/  LEA R74, P4, R75, R146, 0x1 ;  /* 0x000000924b4a7211 */ /* 0x000fe400078808ff */
[----:B------:R-:W-:-:S02]  /*8c70*/  LEA.HI.X.SX32 R69, R71, R166, 0x1, P5 ;  /* 0x000000a647457211 */ /* 0x000fc400028f0eff */
[----:B------:R-:W-:Y:S02]  /*8c80*/  LEA R76, P5, R77, R146, 0x1 ;  /* 0x000000924d4c7211 */ /* 0x000fe400078a08ff */
[-C--:B------:R-:W-:Y:S02]  /*8c90*/  LEA.HI.X.SX32 R71, R78, R166.reuse, 0x1, P6 ;  /* 0x000000a64e477211 */ /* 0x080fe400030f0eff */
[----:B------:R-:W-:Y:S02]  /*8ca0*/  LEA.HI.X.SX32 R73, R73, R166, 0x1, P3 ;  /* 0x000000a649497211 */ /* 0x000fe400018f0eff */
[-C--:B------:R-:W-:Y:S02]  /*8cb0*/  LEA R78, P6, R79, R146.reuse, 0x1 ;  /* 0x000000924f4e7211 */ /* 0x080fe400078c08ff */
[----:B------:R-:W-:Y:S02]  /*8cc0*/  LEA R80, P3, R81, R146, 0x1 ;  /* 0x0000009251507211 */ /* 0x000fe400078608ff */
[----:B------:R-:W-:-:S02]  /*8cd0*/  LEA.HI.X.SX32 R75, R75, R166, 0x1, P4 ;  /* 0x000000a64b4b7211 */ /* 0x000fc400020f0eff */
[----:B------:R-:W-:Y:S02]  /*8ce0*/  LEA R82, P4, R83, R146, 0x1 ;  /* 0x0000009253527211 */ /* 0x000fe400078808ff */
[----:B------:R-:W-:Y:S02]  /*8cf0*/  LEA.HI.X.SX32 R77, R77, R166, 0x1, P5 ;  /* 0x000000a64d4d7211 */ /* 0x000fe400028f0eff */
[----:B------:R-:W-:Y:S02]  /*8d00*/  LEA R84, P5, R85, R146, 0x1 ;  /* 0x0000009255547211 */ /* 0x000fe400078a08ff */
[-C--:B------:R-:W-:Y:S02]  /*8d10*/  LEA.HI.X.SX32 R79, R79, R166.reuse, 0x1, P6 ;  /* 0x000000a64f4f7211 */ /* 0x080fe400030f0eff */
[----:B------:R-:W-:Y:S02]  /*8d20*/  LEA.HI.X.SX32 R81, R81, R166, 0x1, P3 ;  /* 0x000000a651517211 */ /* 0x000fe400018f0eff */
        /* <DEDUP_REMOVED lines=68> */
[-C--:B------:R-:W-:Y:S02]  /*9170*/  LEA.HI.X.SX32 R145, R149, R166.reuse, 0x1, P5 ;  /* 0x000000a695917211 */ /* 0x080fe400028f0eff */
[-C--:B------:R-:W-:Y:S02]  /*9180*/  LEA.HI.X.SX32 R149, R151, R166.reuse, 0x1, P6 ;  /* 0x000000a697957211 */ /* 0x080fe400030f0eff */
[----:B------:R-:W-:Y:S02]  /*9190*/  LEA.HI.X.SX32 R155, R155, R166, 0x1, P3 ;  /* 0x000000a69b9b7211 */ /* 0x000fe400018f0eff */
[-C--:B------:R-:W-:Y:S02]  /*91a0*/  LEA R152, P5, R157, R146.reuse, 0x1 ;  /* 0x000000929d987211 */ /* 0x080fe400078a08ff */
[----:B------:R-:W-:-:S02]  /*91b0*/  LEA R156, P6, R163, R146, 0x1 ;  /* 0x00000092a39c7211 */ /* 0x000fc400078c08ff */
[----:B------:R-:W-:Y:S02]  /*91c0*/  LEA R162, P3, R165, R146, 0x1 ;  /* 0x00000092a5a27211 */ /* 0x000fe400078608ff */
[----:B------:R-:W-:Y:S02]  /*91d0*/  LEA.HI.X.SX32 R151, R153, R166, 0x1, P4 ;  /* 0x000000a699977211 */ /* 0x000fe400020f0eff */
[----:B------:R-:W-:Y:S02]  /*91e0*/  LEA R146, P4, R164, R146, 0x1 ;  /* 0x00000092a4927211 */ /* 0x000fe400078808ff */
[----:B---3--:R-:W-:Y:S02]  /*91f0*/  PRMT R41, R4, 0x7632, R41 ;  /* 0x0000763204297816 */ /* 0x008fe40000000029 */
[----:B------:R-:W-:Y:S02]  /*9200*/  PRMT R43, R5, 0x7632, R43 ;  /* 0x00007632052b7816 */ /* 0x000fe4000000002b */
[----:B------:R-:W-:Y:S01]  /*9210*/  LEA.HI.X.SX32 R147, R164, R166, 0x1, P4 ;  /* 0x000000a6a4937211 */ /* 0x000fe200020f0eff */
[----:B------:R3:W-:Y:S01]  /*9220*/  STG.E.U16 desc[UR16][R46.64], R41 ;  /* 0x000000292e007986 */ /* 0x0007e2000c101510 */
[----:B------:R-:W-:-:S02]  /*9230*/  PRMT R45, R6, 0x7632, R45 ;  /* 0x00007632062d7816 */ /* 0x000fc4000000002d */
[----:B------:R-:W-:Y:S01]  /*9240*/  PRMT R164, R7, 0x7632, R164 ;  /* 0x0000763207a47816 */ /* 0x000fe200000000a4 */
[----:B------:R-:W-:Y:S01]  /*9250*/  STG.E.U16 desc[UR16][R36.64], R43 ;  /* 0x0000002b24007986 */ /* 0x000fe2000c101510 */
[----:B0-----:R-:W-:Y:S02]  /*9260*/  PRMT R3, R12, 0x7632, R3 ;  /* 0x000076320c037816 */ /* 0x001fe40000000003 */
[----:B------:R-:W-:Y:S01]  /*9270*/  PRMT R4, R13, 0x7632, R4 ;  /* 0x000076320d047816 */ /* 0x000fe20000000004 */
[----:B------:R0:W-:Y:S01]  /*9280*/  STG.E.U16 desc[UR16][R38.64], R45 ;  /* 0x0000002d26007986 */ /* 0x0001e2000c101510 */
[----:B------:R-:W-:Y:S02]  /*9290*/  PRMT R5, R14, 0x7632, R5 ;  /* 0x000076320e057816 */ /* 0x000fe40000000005 */
[----:B------:R-:W-:Y:S01]  /*92a0*/  PRMT R2, R15, 0x7632, R2 ;  /* 0x000076320f027816 */ /* 0x000fe20000000002 */
[----:B------:R4:W-:Y:S01]  /*92b0*/  STG.E.U16 desc[UR16][R48.64], R164 ;  /* 0x000000a430007986 */ /* 0x0009e2000c101510 */
[----:B-1----:R-:W-:-:S02]  /*92c0*/  PRMT R40, R18, 0x7632, R40 ;  /* 0x0000763212287816 */ /* 0x002fc40000000028 */
[----:B---3--:R-:W-:Y:S01]  /*92d0*/  PRMT R41, R19, 0x7632, R41 ;  /* 0x0000763213297816 */ /* 0x008fe20000000029 */
[----:B------:R-:W-:Y:S01]  /*92e0*/  STG.E.U16 desc[UR16][R50.64], R12 ;  /* 0x0000000c32007986 */ /* 0x000fe2000c101510 */
[----:B--2---:R-:W-:Y:S02]  /*92f0*/  PRMT R44, R27, 0x7632, R44 ;  /* 0x000076321b2c7816 */ /* 0x004fe4000000002c */
[----:B------:R-:W-:Y:S01]  /*9300*/  LEA.HI.X.SX32 R153, R157, R166, 0x1, P5 ;  /* 0x000000a69d997211 */ /* 0x000fe200028f0eff */
[----:B------:R1:W-:Y:S01]  /*9310*/  STG.E.U16 desc[UR16][R52.64], R13 ;  /* 0x0000000d34007986 */ /* 0x0003e2000c101510 */
[----:B0-----:R-:W-:Y:S02]  /*9320*/  PRMT R38, R16, 0x7632, R38 ;  /* 0x0000763210267816 */ /* 0x001fe40000000026 */
[----:B------:R-:W-:Y:S01]  /*9330*/  PRMT R39, R17, 0x7632, R39 ;  /* 0x0000763211277816 */ /* 0x000fe20000000027 */
[----:B------:R0:W-:Y:S01]  /*9340*/  STG.E.U16 desc[UR16][R54.64], R14 ;  /* 0x0000000e36007986 */ /* 0x0001e2000c101510 */
[----:B----4-:R-:W-:-:S02]  /*9350*/  PRMT R48, R23, 0x7632, R48 ;  /* 0x0000763217307816 */ /* 0x010fc40000000030 */
[----:B------:R-:W-:Y:S01]  /*9360*/  PRMT R45, R25, 0x7632, R45 ;  /* 0x00007632192d7816 */ /* 0x000fe2000000002d */
[----:B------:R-:W-:Y:S01]  /*9370*/  STG.E.U16 desc[UR16][R56.64], R15 ;  /* 0x0000000f38007986 */ /* 0x000fe2000c101510 */
[----:B------:R-:W-:Y:S02]  /*9380*/  PRMT R49, R26, 0x7632, R49 ;  /* 0x000076321a317816 */ /* 0x000fe40000000031 */
[-C--:B------:R-:W-:Y:S01]  /*9390*/  LEA.HI.X.SX32 R157, R163, R166.reuse, 0x1, P6 ;  /* 0x000000a6a39d7211 */ /* 0x080fe200030f0eff */
[----:B------:R2:W-:Y:S01]  /*93a0*/  STG.E.U16 desc[UR16][R58.64], R3 ;  /* 0x000000033a007986 */ /* 0x0005e2000c101510 */
[----:B-1----:R-:W-:Y:S01]  /*93b0*/  PRMT R53, R20, 0x7632, R53 ;  /* 0x0000763214357816 */ /* 0x002fe20000000035 */
[----:B------:R-:W1:Y:S01]  /*93c0*/  LDC.64 R12, c[0x0][0x230] ;  /* 0x00008c00ff0c7b82 */ /* 0x000e620000000a00 */
[----:B------:R-:W-:Y:S01]  /*93d0*/  LEA.HI.X.SX32 R163, R165, R166, 0x1, P3 ;  /* 0x000000a6a5a37211 */ /* 0x000fe200018f0eff */
[----:B------:R3:W-:Y:S01]  /*93e0*/  STG.E.U16 desc[UR16][R60.64], R4 ;  /* 0x000000043c007986 */ /* 0x0007e2000c101510 */
[----:B0-----:R-:W-:-:S02]  /*93f0*/  PRMT R54, R21, 0x7632, R54 ;  /* 0x0000763215367816 */ /* 0x001fc40000000036 */
[----:B------:R-:W-:Y:S01]  /*9400*/  PRMT R55, R22, 0x7632, R55 ;  /* 0x0000763216377816 */ /* 0x000fe20000000037 */
[----:B------:R0:W-:Y:S04]  /*9410*/  STG.E.U16 desc[UR16][R62.64], R5 ;  /* 0x000000053e007986 */ /* 0x0001e8000c101510 */
[----:B------:R-:W-:Y:S01]  /*9420*/  STG.E.U16 desc[UR16][R66.64], R2 ;  /* 0x0000000242007986 */ /* 0x000fe2000c101510 */
[----:B--2---:R-:W-:-:S03]  /*9430*/  FSEL R3, R64, -INF , P2 ;  /* 0xff80000040037808 */ /* 0x004fc60001000000 */
[----:B------:R5:W2:Y:S01]  /*9440*/  LDS.128 R4, [R65] ;  /* 0x0000000041047984 */ /* 0x000aa20000000c00 */
[----:B---3--:R-:W-:Y:S01]  /*9450*/  PRMT R60, R28, 0x7632, R60 ;  /* 0x000076321c3c7816 */ /* 0x008fe2000000003c */
[----:B------:R-:W-:Y:S01]  /*9460*/  FFMA R10, R3, 0.69314718246459960938, R10 ;  /* 0x3f317218030a7823 */ /* 0x000fe2000000000a */
[----:B------:R-:W-:Y:S01]  /*9470*/  PRMT R61, R29, 0x7632, R61 ;  /* 0x000076321d3d7816 */ /* 0x000fe2000000003d */
[----:B------:R3:W-:Y:S01]  /*9480*/  STG.E.U16 desc[UR16][R68.64], R16 ;  /* 0x0000001044007986 */ /* 0x0007e2000c101510 */
[----:B0-----:R-:W-:Y:S01]  /*9490*/  PRMT R62, R30, 0x7632, R62 ;  /* 0x000076321e3e7816 */ /* 0x001fe2000000003e */
[----:B------:R-:W-:Y:S02]  /*94a0*/  IMAD.SHL.U32 R3, R192, 0x4, RZ ;  /* 0x00000004c0037824 */ /* 0x000fe400078e00ff */
[----:B------:R0:W-:Y:S01]  /*94b0*/  STG.E.U16 desc[UR16][R70.64], R17 ;  /* 0x0000001146007986 */ /* 0x0001e2000c101510 */
[----:B-----5:R-:W-:Y:S02]  /*94c0*/  PRMT R65, R33, 0x7632, R65 ;  /* 0x0000763221417816 */ /* 0x020fe40000000041 */
[----:B------:R-:W-:Y:S01]  /*94d0*/  PRMT R66, R35, 0x7632, R66 ;  /* 0x0000763223427816 */ /* 0x000fe20000000042 */
[----:B------:R-:W-:Y:S01]  /*94e0*/  STG.E.U16 desc[UR16][R72.64], R18 ;  /* 0x0000001248007986 */ /* 0x000fe2000c101510 */
[----:B------:R-:W-:-:S03]  /*94f0*/  FSEL R2, R11, -INF , P1 ;  /* 0xff8000000b027808 */ /* 0x000fc60000800000 */
[----:B------:R-:W-:Y:S01]  /*9500*/  STG.E.U16 desc[UR16][R74.64], R19 ;  /* 0x000000134a007986 */ /* 0x000fe2000c101510 */
[----:B---3--:R-:W-:Y:S01]  /*9510*/  PRMT R69, R32, 0x7632, R69 ;  /* 0x0000763220457816 */ /* 0x008fe20000000045 */
[----:B------:R-:W-:Y:S01]  /*9520*/  FFMA R11, R2, 0.69314718246459960938, R9 ;  /* 0x3f317218020b7823 */ /* 0x000fe20000000009 */
[----:B-1----:R-:W-:Y:S01]  /*9530*/  IADD3 R2, P1, P2, R3, UR6, R12 ;  /* 0x0000000603027c10 */ /* 0x002fe2000fa3e00c */
[----:B------:R-:W-:Y:S01]  /*9540*/  STG.E.U16 desc[UR16][R76.64], R38 ;  /* 0x000000264c007986 */ /* 0x000fe2000c101510 */
[----:B0-----:R-:W-:Y:S02]  /*9550*/  PRMT R71, R31, 0x7632, R71 ;  /* 0x000076321f477816 */ /* 0x001fe40000000047 */
[----:B------:R-:W-:Y:S01]  /*9560*/  PRMT R70, R34, 0x7632, R70 ;  /* 0x0000763222467816 */ /* 0x000fe20000000046 */
[----:B------:R-:W-:Y:S04]  /*9570*/  STG.E.U16 desc[UR16][R78.64], R39 ;  /* 0x000000274e007986 */ /* 0x000fe8000c101510 */
[----:B------:R0:W-:Y:S04]  /*9580*/  STG.E.U16 desc[UR16][R80.64], R40 ;  /* 0x0000002850007986 */ /* 0x0001e8000c101510 */
[----:B------:R-:W-:Y:S04]  /*9590*/  STG.E.U16 desc[UR16][R82.64], R41 ;  /* 0x0000002952007986 */ /* 0x000fe8000c101510 */
[----:B------:R-:W-:Y:S04]  /*95a0*/  STG.E.U16 desc[UR16][R84.64], R20 ;  /* 0x0000001454007986 */ /* 0x000fe8000c101510 */
[----:B------:R-:W-:Y:S01]  /*95b0*/  STG.E.U16 desc[UR16][R100.64], R21 ;  /* 0x0000001564007986 */ /* 0x000fe2000c101510 */
[----:B0-----:R-:W-:-:S02]  /*95c0*/  PRMT R80, R24, 0x7632, R80 ;  /* 0x0000763218507816 */ /* 0x001fc40000000050 */
[----:B--2---:R-:W-:Y:S01]  /*95d0*/  PRMT R76, R4, 0x7632, R76 ;  /* 0x00007632044c7816 */ /* 0x004fe2000000004c */
[----:B------:R-:W-:Y:S01]  /*95e0*/  STG.E.U16 desc[UR16][R102.64], R22 ;  /* 0x0000001666007986 */ /* 0x000fe2000c101510 */
[----:B------:R-:W-:Y:S02]  /*95f0*/  PRMT R78, R5, 0x7632, R78 ;  /* 0x00007632054e7816 */ /* 0x000fe4000000004e */
[----:B------:R-:W-:Y:S01]  /*9600*/  PRMT R81, R6, 0x7632, R81 ;  /* 0x0000763206517816 */ /* 0x000fe20000000051 */
[----:B------:R-:W-:Y:S01]  /*9610*/  STG.E.U16 desc[UR16][R104.64], R23 ;  /* 0x0000001768007986 */ /* 0x000fe2000c101510 */
[----:B------:R-:W-:-:S03]  /*9620*/  PRMT R73, R7, 0x7632, R73 ;  /* 0x0000763207497816 */ /* 0x000fc60000000049 */
[----:B------:R-:W-:Y:S04]  /*9630*/  STG.E.U16 desc[UR16][R106.64], R53 ;  /* 0x000000356a007986 */ /* 0x000fe8000c101510 */
        /* <DEDUP_REMOVED lines=27> */
[----:B------:R0:W-:Y:S04]  /*97f0*/  STG.E.U16 desc[UR16][R144.64], R4 ;  /* 0x0000000490007986 */ /* 0x0001e8000c101510 */
[----:B------:R1:W-:Y:S04]  /*9800*/  STG.E.U16 desc[UR16][R148.64], R5 ;  /* 0x0000000594007986 */ /* 0x0003e8000c101510 */
[----:B------:R1:W-:Y:S04]  /*9810*/  STG.E.U16 desc[UR16][R154.64], R6 ;  /* 0x000000069a007986 */ /* 0x0003e8000c101510 */
[----:B------:R1:W-:Y:S01]  /*9820*/  STG.E.U16 desc[UR16][R150.64], R7 ;  /* 0x0000000796007986 */ /* 0x0003e2000c101510 */
[----:B0-----:R-:W-:Y:S01]  /*9830*/  LOP3.LUT R4, R0, 0xf8, RZ, 0xc0, !PT ;  /* 0x000000f800047812 */ /* 0x001fe200078ec0ff */
[----:B------:R-:W-:-:S02]  /*9840*/  IMAD.HI R0, R192, 0x4, RZ ;  /* 0x00000004c0007827 */ /* 0x000fc400078e02ff */
[----:B------:R1:W-:Y:S03]  /*9850*/  STG.E.U16 desc[UR16][R152.64], R76 ;  /* 0x0000004c98007986 */ /* 0x0003e6000c101510 */
[----:B------:R-:W-:Y:S01]  /*9860*/  IADD3.X R3, R0, UR5, R13, P1, P2 ;  /* 0x0000000500037c10 */ /* 0x000fe20008fe440d */
[----:B------:R1:W-:Y:S04]  /*9870*/  STG.E.U16 desc[UR16][R156.64], R78 ;  /* 0x0000004e9c007986 */ /* 0x0003e8000c101510 */
[----:B------:R1:W-:Y:S04]  /*9880*/  STG.E.U16 desc[UR16][R162.64], R81 ;  /* 0x00000051a2007986 */ /* 0x0003e8000c101510 */
[----:B------:R1:W-:Y:S01]  /*9890*/  STG.E.U16 desc[UR16][R146.64], R73 ;  /* 0x0000004992007986 */ /* 0x0003e2000c101510 */
[----:B------:R-:W-:Y:S06]  /*98a0*/  BAR.SYNC.DEFER_BLOCKING 0x0 ;  /* 0x0000000000007b1d */ /* 0x000fec0000010000 */
[----:B------:R1:W-:Y:S02]  /*98b0*/  STS.64 [R4+UR7], R10 ;  /* 0x0000000a04007988 */ /* 0x0003e40008000a07 */
[----:B------:R-:W-:Y:S06]  /*98c0*/  BAR.SYNC.DEFER_BLOCKING 0x0 ;  /* 0x0000000000007b1d */ /* 0x000fec0000010000 */
[----:B------:R-:W-:Y:S05]  /*98d0*/  @P0 EXIT ;  /* 0x000000000000094d */ /* 0x000fea0003800000 */
[----:B-1----:R-:W0:Y:S04]  /*98e0*/  LDS R5, [R8] ;  /* 0x0000000008057984 */ /* 0x002e280000000800 */
[----:B0-----:R-:W-:Y:S01]  /*98f0*/  STG.E desc[UR16][R2.64], R5 ;  /* 0x0000000502007986 */ /* 0x001fe2000c101910 */
[----:B------:R-:W-:Y:S05]  /*9900*/  EXIT ;  /* 0x000000000000794d */ /* 0x000fea0003800000 */
.L_x_2:
[----:B------:R-:W-:-:S00]  /*9910*/  BRA `(.L_x_2) ;  /* 0xfffffffc00fc7947 */ /* 0x000fc0000383ffff */
[----:B------:R-:W-:-:S00]  /*9920*/  NOP ;  /* 0x0000000000007918 */ /* 0x000fc00000000000 */
        /* <DEDUP_REMOVED lines=13> */
.L_x_3:


//--------------------- .nv.global.init           --------------------------
	.section	.nv.global.init,"aw",@progbits
.nv.global.init:
	.type		_$_str,@object
	.size		_$_str,(.L_0 - _$_str)
_$_str:
        /*0000*/ 	.byte	0x5f, 0x5f, 0x43, 0x55, 0x44, 0x41, 0x5f, 0x46, 0x54, 0x5a, 0x00
.L_0:


//--------------------- .nv.shared.attn_fwd       --------------------------
	.section	.nv.shared.attn_fwd,"aw",@nobits
	.sectionflags	@""
	.align	16
	.zero		1024


//--------------------- .nv.shared.reserved.0     --------------------------
	.section	.nv.shared.reserved.0,"aw",@nobits
	.weak		__nv_reservedSMEM_offset_0_alias
	.size		__nv_reservedSMEM_offset_0_alias, 0, 0
	.other		__nv_reservedSMEM_offset_0_alias,@"STO_CUDA_RESERVED_SHARED STV_DEFAULT"
__nv_reservedSMEM_offset_0_alias:
	.zero		0


//--------------------- .nv.constant0.attn_fwd    --------------------------
	.section	.nv.constant0.attn_fwd,"a",@progbits
	.sectionflags	@""
	.align	4
.nv.constant0.attn_fwd:
	.zero		664


//--------------------- SYMBOLS --------------------------

	.type		.nv.reservedSmem.offset0,@object
	.size		.nv.reservedSmem.offset0,0x4
